	.target	sm_90a

	.elftype	@"ET_EXEC"


//--------------------- .note.nv.tkinfo           --------------------------
	.section	.note.nv.tkinfo,"",@"SHT_NOTE"
	.sectionflags	@"SHF_NOTE_NV_TKINFO"
	.tkinfo
        /*0018*/ 	.word	0x00000002
        /*0030*/ 	.string	""
        /*0030*/ 	.string	"ptxas"
        /*0030*/ 	.string	"Cuda compilation tools, release 13.0, V13.0.88"
        /*0030*/ 	.string	"Build cuda_13.0.r13.0/compiler.36424714_0"
        /*0030*/ 	.string	"-arch sm_90a -m 64 "



//--------------------- .note.nv.cuinfo           --------------------------
	.section	.note.nv.cuinfo,"",@"SHT_NOTE"
	.sectionflags	@"SHF_NOTE_NV_CUINFO"
        /*0018*/ 	.short	0x0002
        /*001a*/ 	.short	0x005a
        /*001c*/ 	.short	0x0082
	.zero		2


//--------------------- .nv.info                  --------------------------
	.section	.nv.info,"",@"SHT_CUDA_INFO"
	.align	4


	//----- nvinfo : EIATTR_REGCOUNT
	.align		4
        /*0000*/ 	.byte	0x04, 0x2f
        /*0002*/ 	.short	(.L_16 - .L_15)
	.align		4
.L_15:
        /*0004*/ 	.word	index@(_ZN7cutlass13device_kernelINS_4fmha6kernel28FmhaKernelTmaWarpSpecializedINS1_10collective30FmhaMainloopTmaWarpSpecializedINS_6half_tEffN4cute5tupleIJNS7_1CILi128EEESA_NS9_ILi96EEEEEENS8_IJiNS9_ILi1EEENS8_IJiiEEEEEESF_SF_NS4_12CausalFusionEJEEENS4_15FmhaFwdEpilogueIS6_fNS8_IJNS9_ILi64EEESB_SA_EEEEENS2_23IndividualTileSchedulerEJEEEEEvNT_6ParamsE)
        /*0008*/ 	.word	0x000000a8


	//----- nvinfo : EIATTR_FRAME_SIZE
	.align		4
.L_16:
        /*000c*/ 	.byte	0x04, 0x11
        /*000e*/ 	.short	(.L_18 - .L_17)
	.align		4
.L_17:
        /*0010*/ 	.word	index@($__internal_0_$__cuda_sm20_rcp_rn_f32_slowpath)
        /*0014*/ 	.word	0x00000000


	//----- nvinfo : EIATTR_FRAME_SIZE
	.align		4
.L_18:
        /*0018*/ 	.byte	0x04, 0x11
        /*001a*/ 	.short	(.L_20 - .L_19)
	.align		4
.L_19:
        /*001c*/ 	.word	index@(_ZN7cutlass13device_kernelINS_4fmha6kernel28FmhaKernelTmaWarpSpecializedINS1_10collective30FmhaMainloopTmaWarpSpecializedINS_6half_tEffN4cute5tupleIJNS7_1CILi128EEESA_NS9_ILi96EEEEEENS8_IJiNS9_ILi1EEENS8_IJiiEEEEEESF_SF_NS4_12CausalFusionEJEEENS4_15FmhaFwdEpilogueIS6_fNS8_IJNS9_ILi64EEESB_SA_EEEEENS2_23IndividualTileSchedulerEJEEEEEvNT_6ParamsE)
        /*0020*/ 	.word	0x00000000


	//----- nvinfo : EIATTR_MIN_STACK_SIZE
	.align		4
.L_20:
        /*0024*/ 	.byte	0x04, 0x12
        /*0026*/ 	.short	(.L_22 - .L_21)
	.align		4
.L_21:
        /*0028*/ 	.word	index@(_ZN7cutlass13device_kernelINS_4fmha6kernel28FmhaKernelTmaWarpSpecializedINS1_10collective30FmhaMainloopTmaWarpSpecializedINS_6half_tEffN4cute5tupleIJNS7_1CILi128EEESA_NS9_ILi96EEEEEENS8_IJiNS9_ILi1EEENS8_IJiiEEEEEESF_SF_NS4_12CausalFusionEJEEENS4_15FmhaFwdEpilogueIS6_fNS8_IJNS9_ILi64EEESB_SA_EEEEENS2_23IndividualTileSchedulerEJEEEEEvNT_6ParamsE)
        /*002c*/ 	.word	0x00000000
.L_22:


//--------------------- .nv.compat                --------------------------
	.section	.nv.compat,"",@"SHT_CUDA_COMPAT_INFO"
	.align	4
        /*0000*/ 	.byte	0x02, 0x09, 0x01, 0x00, 0x02, 0x02, 0x04, 0x00, 0x02, 0x05, 0x05, 0x00, 0x03, 0x07, 0x01, 0x01
        /*0010*/ 	.byte	0x02, 0x03, 0x01, 0x00, 0x02, 0x06, 0x01, 0x00, 0x04, 0x0b, 0x08, 0x00, 0x00, 0x00, 0x00, 0x00
        /*0020*/ 	.byte	0x00, 0x00, 0x00, 0x00


//--------------------- .nv.info._ZN7cutlass13device_kernelINS_4fmha6kernel28FmhaKernelTmaWarpSpecializedINS1_10collective30FmhaMainloopTmaWarpSpecializedINS_6half_tEffN4cute5tupleIJNS7_1CILi128EEESA_NS9_ILi96EEEEEENS8_IJiNS9_ILi1EEENS8_IJiiEEEEEESF_SF_NS4_12CausalFusionEJEEENS4_15FmhaFwdEpilogueIS6_fNS8_IJNS9_ILi64EEESB_SA_EEEEENS2_23IndividualTileSchedulerEJEEEEEvNT_6ParamsE --------------------------
	.section	.nv.info._ZN7cutlass13device_kernelINS_4fmha6kernel28FmhaKernelTmaWarpSpecializedINS1_10collective30FmhaMainloopTmaWarpSpecializedINS_6half_tEffN4cute5tupleIJNS7_1CILi128EEESA_NS9_ILi96EEEEEENS8_IJiNS9_ILi1EEENS8_IJiiEEEEEESF_SF_NS4_12CausalFusionEJEEENS4_15FmhaFwdEpilogueIS6_fNS8_IJNS9_ILi64EEESB_SA_EEEEENS2_23IndividualTileSchedulerEJEEEEEvNT_6ParamsE,"",@"SHT_CUDA_INFO"
	.sectionflags	@""
	.align	4


	//----- nvinfo : EIATTR_CUDA_API_VERSION
	.align		4
        /*0000*/ 	.byte	0x04, 0x37
        /*0002*/ 	.short	(.L_24 - .L_23)
.L_23:
        /*0004*/ 	.word	0x00000082


	//----- nvinfo : EIATTR_KPARAM_INFO
	.align		4
.L_24:
        /*0008*/ 	.byte	0x04, 0x17
        /*000a*/ 	.short	(.L_26 - .L_25)
.L_25:
        /*000c*/ 	.word	0x00000000
        /*0010*/ 	.short	0x0000
        /*0012*/ 	.short	0x0070
        /*0014*/ 	.byte	0x00, 0xf0, 0x01, 0x20


	//----- nvinfo : EIATTR_SPARSE_MMA_MASK
	.align		4
.L_26:
        /*0018*/ 	.byte	0x03, 0x50
        /*001a*/ 	.short	0x0000


	//----- nvinfo : EIATTR_MAXREG_COUNT
	.align		4
        /*001c*/ 	.byte	0x03, 0x1b
        /*001e*/ 	.short	0x00a8


	//----- nvinfo : EIATTR_NUM_BARRIERS
	.align		4
        /*0020*/ 	.byte	0x02, 0x4c
        /*0022*/ 	.byte	0x02
	.zero		1


	//----- nvinfo : EIATTR_EXTERNS
	.align		4
        /*0024*/ 	.byte	0x04, 0x0f
        /*0026*/ 	.short	(.L_28 - .L_27)


	//   ....[0]....
	.align		4
.L_27:
        /*0028*/ 	.word	index@(__assertfail)


	//----- nvinfo : EIATTR_MERCURY_ISA_VERSION
	.align		4
.L_28:
        /*002c*/ 	.byte	0x03, 0x5f
        /*002e*/ 	.short	0x0101


	//----- nvinfo : EIATTR_INT_WARP_WIDE_INSTR_OFFSETS
	.align		4
        /*0030*/ 	.byte	0x04, 0x31
        /*0032*/ 	.short	(.L_30 - .L_29)


	//   ....[0]....
.L_29:
        /*0034*/ 	.word	0x000006f0


	//   ....[1]....
        /*0038*/ 	.word	0x00000700


	//   ....[2]....
        /*003c*/ 	.word	0x00000710


	//   ....[3]....
        /*0040*/ 	.word	0x00000720


	//   ....[4]....
        /*0044*/ 	.word	0x00000790


	//----- nvinfo : EIATTR_COOP_GROUP_MASK_REGIDS
	.align		4
.L_30:
        /*0048*/ 	.byte	0x04, 0x29
        /*004a*/ 	.short	(.L_32 - .L_31)


	//   ....[0]....
.L_31:
        /*004c*/ 	.word	0xffffffff


	//   ....[1]....
        /*0050*/ 	.word	0xffffffff


	//   ....[2]....
        /*0054*/ 	.word	0xffffffff


	//   ....[3]....
        /*0058*/ 	.word	0xffffffff


	//   ....[4]....
        /*005c*/ 	.word	0xffffffff


	//   ....[5]....
        /*0060*/ 	.word	0xffffffff


	//   ....[6]....
        /*0064*/ 	.word	0xffffffff


	//   ....[7]....
        /*0068*/ 	.word	0xffffffff


	//   ....[8]....
        /*006c*/ 	.word	0xffffffff


	//   ....[9]....
        /*0070*/ 	.word	0xffffffff


	//   ....[10]....
        /*0074*/ 	.word	0xffffffff


	//   ....[11]....
        /*0078*/ 	.word	0xffffffff


	//   ....[12]....
        /*007c*/ 	.word	0xffffffff


	//   ....[13]....
        /*0080*/ 	.word	0xffffffff


	//   ....[14]....
        /*0084*/ 	.word	0xffffffff


	//   ....[15]....
        /*0088*/ 	.word	0xffffffff


	//   ....[16]....
        /*008c*/ 	.word	0xffffffff


	//   ....[17]....
        /*0090*/ 	.word	0xffffffff


	//   ....[18]....
        /*0094*/ 	.word	0xffffffff


	//   ....[19]....
        /*0098*/ 	.word	0xffffffff


	//   ....[20]....
        /*009c*/ 	.word	0xffffffff


	//   ....[21]....
        /*00a0*/ 	.word	0xffffffff


	//----- nvinfo : EIATTR_COOP_GROUP_INSTR_OFFSETS
	.align		4
.L_32:
        /*00a4*/ 	.byte	0x04, 0x28
        /*00a6*/ 	.short	(.L_34 - .L_33)


	//   ....[0]....
.L_33:
        /*00a8*/ 	.word	0x00000050


	//   ....[1]....
        /*00ac*/ 	.word	0x00000080


	//   ....[2]....
        /*00b0*/ 	.word	0x000001b0


	//   ....[3]....
        /*00b4*/ 	.word	0x00000370


	//   ....[4]....
        /*00b8*/ 	.word	0x00000530


	//   ....[5]....
        /*00bc*/ 	.word	0x00000690


	//   ....[6]....
        /*00c0*/ 	.word	0x00001df0


	//   ....[7]....
        /*00c4*/ 	.word	0x00001f10


	//   ....[8]....
        /*00c8*/ 	.word	0x00001f60


	//   ....[9]....
        /*00cc*/ 	.word	0x00001ff0


	//   ....[10]....
        /*00d0*/ 	.word	0x00004720


	//   ....[11]....
        /*00d4*/ 	.word	0x00004740


	//   ....[12]....
        /*00d8*/ 	.word	0x00004fd0


	//   ....[13]....
        /*00dc*/ 	.word	0x00005130


	//   ....[14]....
        /*00e0*/ 	.word	0x00007800


	//   ....[15]....
        /*00e4*/ 	.word	0x00007900


	//   ....[16]....
        /*00e8*/ 	.word	0x000084b0


	//   ....[17]....
        /*00ec*/ 	.word	0x00008620


	//   ....[18]....
        /*00f0*/ 	.word	0x0000a190


	//   ....[19]....
        /*00f4*/ 	.word	0x0000a1d0


	//   ....[20]....
        /*00f8*/ 	.word	0x0000a210


	//   ....[21]....
        /*00fc*/ 	.word	0x0000a220


	//----- nvinfo : EIATTR_REG_RECONFIG
	.align		4
.L_34:
        /*0100*/ 	.byte	0x01, 0x54
	.zero		2


	//----- nvinfo : EIATTR_SYSCALL_OFFSETS
	.align		4
        /*0104*/ 	.byte	0x04, 0x46
        /*0106*/ 	.short	(.L_36 - .L_35)


	//   ....[0]....
.L_35:
        /*0108*/ 	.word	0x0000ad00


	//   ....[1]....
        /*010c*/ 	.word	0x0000ae60


	//----- nvinfo : EIATTR_MBARRIER_INSTR_OFFSETS
	.align		4
.L_36:
        /*0110*/ 	.byte	0x04, 0x39
        /*0112*/ 	.short	(.L_38 - .L_37)


	//   ....[0]....
.L_37:
        /*0114*/ 	.word	0x00000320
        /*0118*/ 	.word	0x000000ff
        /*011c*/ 	.word	0x00024050
        /*0120*/ 	.short	0x0100
        /*0122*/ 	.byte	0x06
	.zero		1


	//   ....[1]....
        /*0124*/ 	.word	0x00000330
        /*0128*/ 	.word	0x000000ff
        /*012c*/ 	.word	0x00024060
        /*0130*/ 	.short	0x0100
        /*0132*/ 	.byte	0x06
	.zero		1


	//   ....[2]....
        /*0134*/ 	.word	0x00000340
        /*0138*/ 	.word	0x000000ff
        /*013c*/ 	.word	0x00024058
        /*0140*/ 	.short	0x0100
        /*0142*/ 	.byte	0x06
	.zero		1


	//   ....[3]....
        /*0144*/ 	.word	0x00000350
        /*0148*/ 	.word	0x000000ff
        /*014c*/ 	.word	0x00024068
        /*0150*/ 	.short	0x0100
        /*0152*/ 	.byte	0x06
	.zero		1


	//   ....[4]....
        /*0154*/ 	.word	0x00000480
        /*0158*/ 	.word	0x000000ff
        /*015c*/ 	.word	0x00024000
        /*0160*/ 	.short	0x0100
        /*0162*/ 	.byte	0x06
	.zero		1


	//   ....[5]....
        /*0164*/ 	.word	0x00000490
        /*0168*/ 	.word	0x000000ff
        /*016c*/ 	.word	0x00024028
        /*0170*/ 	.short	0x0100
        /*0172*/ 	.byte	0x06
	.zero		1


	//   ....[6]....
        /*0174*/ 	.word	0x000004a0
        /*0178*/ 	.word	0x000000ff
        /*017c*/ 	.word	0x00024008
        /*0180*/ 	.short	0x0100
        /*0182*/ 	.byte	0x06
	.zero		1


	//   ....[7]....
        /*0184*/ 	.word	0x000004b0
        /*0188*/ 	.word	0x000000ff
        /*018c*/ 	.word	0x00024030
        /*0190*/ 	.short	0x0100
        /*0192*/ 	.byte	0x06
	.zero		1


	//   ....[8]....
        /*0194*/ 	.word	0x000004c0
        /*0198*/ 	.word	0x000000ff
        /*019c*/ 	.word	0x00024010
        /*01a0*/ 	.short	0x0100
        /*01a2*/ 	.byte	0x06
	.zero		1


	//   ....[9]....
        /*01a4*/ 	.word	0x000004d0
        /*01a8*/ 	.word	0x000000ff
        /*01ac*/ 	.word	0x00024038
        /*01b0*/ 	.short	0x0100
        /*01b2*/ 	.byte	0x06
	.zero		1


	//   ....[10]....
        /*01b4*/ 	.word	0x000004e0
        /*01b8*/ 	.word	0x000000ff
        /*01bc*/ 	.word	0x00024018
        /*01c0*/ 	.short	0x0100
        /*01c2*/ 	.byte	0x06
	.zero		1


	//   ....[11]....
        /*01c4*/ 	.word	0x000004f0
        /*01c8*/ 	.word	0x000000ff
        /*01cc*/ 	.word	0x00024040
        /*01d0*/ 	.short	0x0100
        /*01d2*/ 	.byte	0x06
	.zero		1


	//   ....[12]....
        /*01d4*/ 	.word	0x00000500
        /*01d8*/ 	.word	0x000000ff
        /*01dc*/ 	.word	0x00024020
        /*01e0*/ 	.short	0x0100
        /*01e2*/ 	.byte	0x06
	.zero		1


	//   ....[13]....
        /*01e4*/ 	.word	0x00000510
        /*01e8*/ 	.word	0x000000ff
        /*01ec*/ 	.word	0x00024048
        /*01f0*/ 	.short	0x0100
        /*01f2*/ 	.byte	0x06
	.zero		1


	//   ....[14]....
        /*01f4*/ 	.word	0x00000640
        /*01f8*/ 	.word	0x000000ff
        /*01fc*/ 	.word	0x00024070
        /*0200*/ 	.short	0x0100
        /*0202*/ 	.byte	0x06
	.zero		1


	//   ....[15]....
        /*0204*/ 	.word	0x00000650
        /*0208*/ 	.word	0x000000ff
        /*020c*/ 	.word	0x00024080
        /*0210*/ 	.short	0x0100
        /*0212*/ 	.byte	0x06
	.zero		1


	//   ....[16]....
        /*0214*/ 	.word	0x00000660
        /*0218*/ 	.word	0x000000ff
        /*021c*/ 	.word	0x00024078
        /*0220*/ 	.short	0x0100
        /*0222*/ 	.byte	0x06
	.zero		1


	//   ....[17]....
        /*0224*/ 	.word	0x00000670
        /*0228*/ 	.word	0x000000ff
        /*022c*/ 	.word	0x00024088
        /*0230*/ 	.short	0x0100
        /*0232*/ 	.byte	0x06
	.zero		1


	//   ....[18]....
        /*0234*/ 	.word	0x000007b0
        /*0238*/ 	.word	0x000000ff
        /*023c*/ 	.word	0x00024090
        /*0240*/ 	.short	0x0100
        /*0242*/ 	.byte	0x06
	.zero		1


	//   ....[19]....
        /*0244*/ 	.word	0x000007c0
        /*0248*/ 	.word	0x000000ff
        /*024c*/ 	.word	0x00024098
        /*0250*/ 	.short	0x0100
        /*0252*/ 	.byte	0x06
	.zero		1


	//   ....[20]....
        /*0254*/ 	.word	0x000007d0
        /*0258*/ 	.word	0x000000ff
        /*025c*/ 	.word	0x000240a0
        /*0260*/ 	.short	0x0100
        /*0262*/ 	.byte	0x06
	.zero		1


	//   ....[21]....
        /*0264*/ 	.word	0x000007e0
        /*0268*/ 	.word	0x000000ff
        /*026c*/ 	.word	0x000240a8
        /*0270*/ 	.short	0x0100
        /*0272*/ 	.byte	0x06
	.zero		1


	//   ....[22]....
        /*0274*/ 	.word	0x000008e0
        /*0278*/ 	.word	0x000000ff
        /*027c*/ 	.word	0x000240c0
        /*0280*/ 	.short	0x0100
        /*0282*/ 	.byte	0x06
	.zero		1


	//   ....[23]....
        /*0284*/ 	.word	0x000008f0
        /*0288*/ 	.word	0x000000ff
        /*028c*/ 	.word	0x000240d8
        /*0290*/ 	.short	0x0100
        /*0292*/ 	.byte	0x06
	.zero		1


	//   ....[24]....
        /*0294*/ 	.word	0x00000900
        /*0298*/ 	.word	0x000000ff
        /*029c*/ 	.word	0x000240c8
        /*02a0*/ 	.short	0x0100
        /*02a2*/ 	.byte	0x06
	.zero		1


	//   ....[25]....
        /*02a4*/ 	.word	0x00000910
        /*02a8*/ 	.word	0x000000ff
        /*02ac*/ 	.word	0x000240e0
        /*02b0*/ 	.short	0x0100
        /*02b2*/ 	.byte	0x06
	.zero		1


	//   ....[26]....
        /*02b4*/ 	.word	0x00000920
        /*02b8*/ 	.word	0x000000ff
        /*02bc*/ 	.word	0x000240d0
        /*02c0*/ 	.short	0x0100
        /*02c2*/ 	.byte	0x06
	.zero		1


	//   ....[27]....
        /*02c4*/ 	.word	0x00000930
        /*02c8*/ 	.word	0x000000ff
        /*02cc*/ 	.word	0x000240e8
        /*02d0*/ 	.short	0x0100
        /*02d2*/ 	.byte	0x06
	.zero		1


	//   ....[28]....
        /*02d4*/ 	.word	0x00000ed0
        /*02d8*/ 	.word	0x000000ff
        /*02dc*/ 	.word	0x00024050
        /*02e0*/ 	.short	0x010a
        /*02e2*/ 	.byte	0x08
	.zero		1


	//   ....[29]....
        /*02e4*/ 	.word	0x00000f60
        /*02e8*/ 	.word	0x000000ff
        /*02ec*/ 	.word	0x00024000
        /*02f0*/ 	.short	0x010a
        /*02f2*/ 	.byte	0x26
	.zero		1


	//   ....[30]....
        /*02f4*/ 	.word	0x00000fb0
        /*02f8*/ 	.word	0x000000ff
        /*02fc*/ 	.word	0xfffffff8
        /*0300*/ 	.short	0x010a
        /*0302*/ 	.byte	0x20
	.zero		1


	//   ....[31]....
        /*0304*/ 	.word	0x00003c60
        /*0308*/ 	.word	0x00000003
        /*030c*/ 	.word	0x00000000
        /*0310*/ 	.short	0x0101
        /*0312*/ 	.byte	0x0b
	.zero		1


	//   ....[32]....
        /*0314*/ 	.word	0x00003e20
        /*0318*/ 	.word	0x000000ff
        /*031c*/ 	.word	0x00024008
        /*0320*/ 	.short	0x010a
        /*0322*/ 	.byte	0x26
	.zero		1


	//   ....[33]....
        /*0324*/ 	.word	0x00004150
        /*0328*/ 	.word	0x000000ff
        /*032c*/ 	.word	0x00000000
        /*0330*/ 	.short	0x0101
        /*0332*/ 	.byte	0x07
	.zero		1


	//   ....[34]....
        /*0334*/ 	.word	0x00004290
        /*0338*/ 	.word	0x000000ff
        /*033c*/ 	.word	0x00024000
        /*0340*/ 	.short	0x010a
        /*0342*/ 	.byte	0x0a
	.zero		1


	//   ....[35]....
        /*0344*/ 	.word	0x00006310
        /*0348*/ 	.word	0x000000ff
        /*034c*/ 	.word	0x00024000
        /*0350*/ 	.short	0x010a
        /*0352*/ 	.byte	0x07
	.zero		1


	//   ....[36]....
        /*0354*/ 	.word	0x000067f0
        /*0358*/ 	.word	0x000000ff
        /*035c*/ 	.word	0x00024000
        /*0360*/ 	.short	0x010a
        /*0362*/ 	.byte	0x07
	.zero		1


	//   ....[37]....
        /*0364*/ 	.word	0x00006b10
        /*0368*/ 	.word	0x000000ff
        /*036c*/ 	.word	0x00000000
        /*0370*/ 	.short	0x0101
        /*0372*/ 	.byte	0x07
	.zero		1


	//   ....[38]....
        /*0374*/ 	.word	0x00006bc0
        /*0378*/ 	.word	0x000000ff
        /*037c*/ 	.word	0x00000000
        /*0380*/ 	.short	0x0101
        /*0382*/ 	.byte	0x05
	.zero		1


	//   ....[39]....
        /*0384*/ 	.word	0x00006d60
        /*0388*/ 	.word	0x000000ff
        /*038c*/ 	.word	0x00024000
        /*0390*/ 	.short	0x010a
        /*0392*/ 	.byte	0x0a
	.zero		1


	//   ....[40]....
        /*0394*/ 	.word	0x00009970
        /*0398*/ 	.word	0x000000ff
        /*039c*/ 	.word	0x00024000
        /*03a0*/ 	.short	0x010a
        /*03a2*/ 	.byte	0x07
	.zero		1


	//   ....[41]....
        /*03a4*/ 	.word	0x00009cb0
        /*03a8*/ 	.word	0x000000ff
        /*03ac*/ 	.word	0x00024000
        /*03b0*/ 	.short	0x010a
        /*03b2*/ 	.byte	0x07
	.zero		1


	//   ....[42]....
        /*03b4*/ 	.word	0x00009fd0
        /*03b8*/ 	.word	0x000000ff
        /*03bc*/ 	.word	0x00000000
        /*03c0*/ 	.short	0x0101
        /*03c2*/ 	.byte	0x07
	.zero		1


	//   ....[43]....
        /*03c4*/ 	.word	0x0000a080
        /*03c8*/ 	.word	0x000000ff
        /*03cc*/ 	.word	0x00000000
        /*03d0*/ 	.short	0x0101
        /*03d2*/ 	.byte	0x05
	.zero		1


	//   ....[44]....
        /*03d4*/ 	.word	0x0000a7a0
        /*03d8*/ 	.word	0x000000ff
        /*03dc*/ 	.word	0x00000008
        /*03e0*/ 	.short	0x010a
        /*03e2*/ 	.byte	0x20
	.zero		1


	//   ....[45]....
        /*03e4*/ 	.word	0x0000b990
        /*03e8*/ 	.word	0x00000000
        /*03ec*/ 	.word	0x00024090
        /*03f0*/ 	.short	0x0101
        /*03f2*/ 	.byte	0x26
	.zero		1


	//   ....[46]....
        /*03f4*/ 	.word	0x0000bb60
        /*03f8*/ 	.word	0x00000004
        /*03fc*/ 	.word	0x00024060
        /*0400*/ 	.short	0x010a
        /*0402*/ 	.byte	0x3f
	.zero		1


	//   ....[47]....
        /*0404*/ 	.word	0x0000be70
        /*0408*/ 	.word	0x00000005
        /*040c*/ 	.word	0x00024028
        /*0410*/ 	.short	0x010a
        /*0412*/ 	.byte	0x3f
	.zero		1


	//   ....[48]....
        /*0414*/ 	.word	0x0000c190
        /*0418*/ 	.word	0x00000004
        /*041c*/ 	.word	0x00024060
        /*0420*/ 	.short	0x010a
        /*0422*/ 	.byte	0x3f
	.zero		1


	//   ....[49]....
        /*0424*/ 	.word	0x0000c4e0
        /*0428*/ 	.word	0x00000003
        /*042c*/ 	.word	0x00024028
        /*0430*/ 	.short	0x010a
        /*0432*/ 	.byte	0x3f
	.zero		1


	//   ....[50]....
        /*0434*/ 	.word	0x0000c8d0
        /*0438*/ 	.word	0x00000007
        /*043c*/ 	.word	0x00024028
        /*0440*/ 	.short	0x010a
        /*0442*/ 	.byte	0x3f
	.zero		1


	//   ....[51]....
        /*0444*/ 	.word	0x0000cc20
        /*0448*/ 	.word	0x00000004
        /*044c*/ 	.word	0x00024028
        /*0450*/ 	.short	0x010a
        /*0452*/ 	.byte	0x3f
	.zero		1


	//   ....[52]....
        /*0454*/ 	.word	0x0000cf60
        /*0458*/ 	.word	0x00000003
        /*045c*/ 	.word	0x00024050
        /*0460*/ 	.short	0x010a
        /*0462*/ 	.byte	0x3f
	.zero		1


	//   ....[53]....
        /*0464*/ 	.word	0x0000cfc0
        /*0468*/ 	.word	0x00000002
        /*046c*/ 	.word	0x00024000
        /*0470*/ 	.short	0x010a
        /*0472*/ 	.byte	0x3f
	.zero		1


	//   ....[54]....
        /*0474*/ 	.word	0x0000d020
        /*0478*/ 	.word	0x00000003
        /*047c*/ 	.word	0xfffffff8
        /*0480*/ 	.short	0x010a
        /*0482*/ 	.byte	0x3f
	.zero		1


	//   ....[55]....
        /*0484*/ 	.word	0x0000d080
        /*0488*/ 	.word	0x0000000c
        /*048c*/ 	.word	0x00024008
        /*0490*/ 	.short	0x010a
        /*0492*/ 	.byte	0x3f
	.zero		1


	//   ....[56]....
        /*0494*/ 	.word	0x0000d0e0
        /*0498*/ 	.word	0x00000007
        /*049c*/ 	.word	0x00024000
        /*04a0*/ 	.short	0x010a
        /*04a2*/ 	.byte	0x3f
	.zero		1


	//   ....[57]....
        /*04a4*/ 	.word	0x0000d140
        /*04a8*/ 	.word	0x0000000a
        /*04ac*/ 	.word	0x00024000
        /*04b0*/ 	.short	0x010a
        /*04b2*/ 	.byte	0x3f
	.zero		1


	//   ....[58]....
        /*04b4*/ 	.word	0x0000d1a0
        /*04b8*/ 	.word	0x00000007
        /*04bc*/ 	.word	0x00024000
        /*04c0*/ 	.short	0x010a
        /*04c2*/ 	.byte	0x3f
	.zero		1


	//   ....[59]....
        /*04c4*/ 	.word	0x0000d200
        /*04c8*/ 	.word	0x0000000d
        /*04cc*/ 	.word	0x00024000
        /*04d0*/ 	.short	0x010a
        /*04d2*/ 	.byte	0x3f
	.zero		1


	//   ....[60]....
        /*04d4*/ 	.word	0x0000d260
        /*04d8*/ 	.word	0x00000003
        /*04dc*/ 	.word	0x00000008
        /*04e0*/ 	.short	0x010a
        /*04e2*/ 	.byte	0x3f
	.zero		1


	//   ....[61]....
        /*04e4*/ 	.word	0x0000d2b0
        /*04e8*/ 	.word	0x00000004
        /*04ec*/ 	.word	0x00024060
        /*04f0*/ 	.short	0x010a
        /*04f2*/ 	.byte	0x3f
	.zero		1


	//   ....[62]....
        /*04f4*/ 	.word	0x0000d300
        /*04f8*/ 	.word	0x00000005
        /*04fc*/ 	.word	0x00024028
        /*0500*/ 	.short	0x010a
        /*0502*/ 	.byte	0x3f
	.zero		1


	//   ....[63]....
        /*0504*/ 	.word	0x0000d350
        /*0508*/ 	.word	0x00000004
        /*050c*/ 	.word	0x00024060
        /*0510*/ 	.short	0x010a
        /*0512*/ 	.byte	0x3f
	.zero		1


	//   ....[64]....
        /*0514*/ 	.word	0x0000d3a0
        /*0518*/ 	.word	0x00000003
        /*051c*/ 	.word	0x00024028
        /*0520*/ 	.short	0x010a
        /*0522*/ 	.byte	0x3f
	.zero		1


	//   ....[65]....
        /*0524*/ 	.word	0x0000d3f0
        /*0528*/ 	.word	0x00000007
        /*052c*/ 	.word	0x00024028
        /*0530*/ 	.short	0x010a
        /*0532*/ 	.byte	0x3f
	.zero		1


	//   ....[66]....
        /*0534*/ 	.word	0x0000d440
        /*0538*/ 	.word	0x00000004
        /*053c*/ 	.word	0x00024028
        /*0540*/ 	.short	0x010a
        /*0542*/ 	.byte	0x3f
	.zero		1


	//----- nvinfo : EIATTR_NUM_MBARRIERS
	.align		4
.L_38:
        /*0544*/ 	.byte	0x03, 0x38
        /*0546*/ 	.short	0x001c


	//----- nvinfo : EIATTR_EXIT_INSTR_OFFSETS
	.align		4
        /*0548*/ 	.byte	0x04, 0x1c
        /*054a*/ 	.short	(.L_40 - .L_39)


	//   ....[0]....
.L_39:
        /*054c*/ 	.word	0x000009d0


	//   ....[1]....
        /*0550*/ 	.word	0x0000b9a0


	//   ....[2]....
        /*0554*/ 	.word	0x0000b9e0


	//   ....[3]....
        /*0558*/ 	.word	0x0000c7d0


	//   ....[4]....
        /*055c*/ 	.word	0x0000cf40


	//----- nvinfo : EIATTR_MAX_THREADS
	.align		4
.L_40:
        /*0560*/ 	.byte	0x04, 0x05
        /*0562*/ 	.short	(.L_42 - .L_41)
.L_41:
        /*0564*/ 	.word	0x00000180
        /*0568*/ 	.word	0x00000001
        /*056c*/ 	.word	0x00000001


	//----- nvinfo : EIATTR_CRS_STACK_SIZE
	.align		4
.L_42:
        /*0570*/ 	.byte	0x04, 0x1e
        /*0572*/ 	.short	(.L_44 - .L_43)
.L_43:
        /*0574*/ 	.word	0x00000000


	//----- nvinfo : EIATTR_CBANK_PARAM_SIZE
	.align		4
.L_44:
        /*0578*/ 	.byte	0x03, 0x19
        /*057a*/ 	.short	0x0870


	//----- nvinfo : EIATTR_PARAM_CBANK
	.align		4
        /*057c*/ 	.byte	0x04, 0x0a
        /*057e*/ 	.short	(.L_46 - .L_45)
	.align		4
.L_45:
        /*0580*/ 	.word	index@(.nv.constant0._ZN7cutlass13device_kernelINS_4fmha6kernel28FmhaKernelTmaWarpSpecializedINS1_10collective30FmhaMainloopTmaWarpSpecializedINS_6half_tEffN4cute5tupleIJNS7_1CILi128EEESA_NS9_ILi96EEEEEENS8_IJiNS9_ILi1EEENS8_IJiiEEEEEESF_SF_NS4_12CausalFusionEJEEENS4_15FmhaFwdEpilogueIS6_fNS8_IJNS9_ILi64EEESB_SA_EEEEENS2_23IndividualTileSchedulerEJEEEEEvNT_6ParamsE)
        /*0584*/ 	.short	0x0210
        /*0586*/ 	.short	0x0870


	//----- nvinfo : EIATTR_SW_WAR
	.align		4
.L_46:
        /*0588*/ 	.byte	0x04, 0x36
        /*058a*/ 	.short	(.L_48 - .L_47)
.L_47:
        /*058c*/ 	.word	0x00000008
.L_48:


//--------------------- .nv.callgraph             --------------------------
	.section	.nv.callgraph,"",@"SHT_CUDA_CALLGRAPH"
	.align	4
	.sectionentsize	8
	.align		4
        /*0000*/ 	.word	0x00000000
	.align		4
        /*0004*/ 	.word	0xffffffff
	.align		4
        /*0008*/ 	.word	index@(_ZN7cutlass13device_kernelINS_4fmha6kernel28FmhaKernelTmaWarpSpecializedINS1_10collective30FmhaMainloopTmaWarpSpecializedINS_6half_tEffN4cute5tupleIJNS7_1CILi128EEESA_NS9_ILi96EEEEEENS8_IJiNS9_ILi1EEENS8_IJiiEEEEEESF_SF_NS4_12CausalFusionEJEEENS4_15FmhaFwdEpilogueIS6_fNS8_IJNS9_ILi64EEESB_SA_EEEEENS2_23IndividualTileSchedulerEJEEEEEvNT_6ParamsE)
	.align		4
        /*000c*/ 	.word	index@(__assertfail)
	.align		4
        /*0010*/ 	.word	0x00000000
	.align		4
        /*0014*/ 	.word	0xfffffffe
	.align		4
        /*0018*/ 	.word	0x00000000
	.align		4
        /*001c*/ 	.word	0xfffffffd
	.align		4
        /*0020*/ 	.word	0x00000000
	.align		4
        /*0024*/ 	.word	0xfffffffc


//--------------------- .nv.constant4             --------------------------
	.section	.nv.constant4,"a",@progbits
	.align	8
	.align		8
.nv.constant4:
        /*0000*/ 	.dword	__assertfail
	.align		8
        /*0008*/ 	.dword	__unnamed_1
	.align		8
        /*0010*/ 	.dword	__unnamed_2
	.align		8
        /*0018*/ 	.dword	_ZN39_INTERNAL_7cf48ebd_4_k_cu_03ab163d_27684cuda3std3__45__cpo5beginE
	.align		8
        /*0020*/ 	.dword	_ZN39_INTERNAL_7cf48ebd_4_k_cu_03ab163d_27684cuda3std3__45__cpo3endE
	.align		8
        /*0028*/ 	.dword	_ZN39_INTERNAL_7cf48ebd_4_k_cu_03ab163d_27684cuda3std3__45__cpo6cbeginE
	.align		8
        /*0030*/ 	.dword	_ZN39_INTERNAL_7cf48ebd_4_k_cu_03ab163d_27684cuda3std3__45__cpo4cendE
	.align		8
        /*0038*/ 	.dword	_ZN39_INTERNAL_7cf48ebd_4_k_cu_03ab163d_27684cuda3std3__441_GLOBAL__N__7cf48ebd_4_k_cu_03ab163d_27686ignoreE
	.align		8
        /*0040*/ 	.dword	_ZN39_INTERNAL_7cf48ebd_4_k_cu_03ab163d_27684cuda3std3__419piecewise_constructE
	.align		8
        /*0048*/ 	.dword	_ZN39_INTERNAL_7cf48ebd_4_k_cu_03ab163d_27684cuda3std3__48in_placeE
	.align		8
        /*0050*/ 	.dword	_ZN39_INTERNAL_7cf48ebd_4_k_cu_03ab163d_27684cuda3std6ranges3__45__cpo4swapE
	.align		8
        /*0058*/ 	.dword	_ZN39_INTERNAL_7cf48ebd_4_k_cu_03ab163d_27684cuda3std6ranges3__45__cpo9iter_moveE
	.align		8
        /*0060*/ 	.dword	_ZN39_INTERNAL_7cf48ebd_4_k_cu_03ab163d_27684cute7productE
	.align		8
        /*0068*/ 	.dword	_ZN39_INTERNAL_7cf48ebd_4_k_cu_03ab163d_27684cute1_E
	.align		8
        /*0070*/ 	.dword	$str$24
	.align		8
        /*0078*/ 	.dword	$str$25


//--------------------- .text._ZN7cutlass13device_kernelINS_4fmha6kernel28FmhaKernelTmaWarpSpecializedINS1_10collective30FmhaMainloopTmaWarpSpecializedINS_6half_tEffN4cute5tupleIJNS7_1CILi128EEESA_NS9_ILi96EEEEEENS8_IJiNS9_ILi1EEENS8_IJiiEEEEEESF_SF_NS4_12CausalFusionEJEEENS4_15FmhaFwdEpilogueIS6_fNS8_IJNS9_ILi64EEESB_SA_EEEEENS2_23IndividualTileSchedulerEJEEEEEvNT_6ParamsE --------------------------
	.section	.text._ZN7cutlass13device_kernelINS_4fmha6kernel28FmhaKernelTmaWarpSpecializedINS1_10collective30FmhaMainloopTmaWarpSpecializedINS_6half_tEffN4cute5tupleIJNS7_1CILi128EEESA_NS9_ILi96EEEEEENS8_IJiNS9_ILi1EEENS8_IJiiEEEEEESF_SF_NS4_12CausalFusionEJEEENS4_15FmhaFwdEpilogueIS6_fNS8_IJNS9_ILi64EEESB_SA_EEEEENS2_23IndividualTileSchedulerEJEEEEEvNT_6ParamsE,"ax",@progbits
	.align	128
.text._ZN7cutlass13device_kernelINS_4fmha6kernel28FmhaKernelTmaWarpSpecializedINS1_10collective30FmhaMainloopTmaWarpSpecializedINS_6half_tEffN4cute5tupleIJNS7_1CILi128EEESA_NS9_ILi96EEEEEENS8_IJiNS9_ILi1EEENS8_IJiiEEEEEESF_SF_NS4_12CausalFusionEJEEENS4_15FmhaFwdEpilogueIS6_fNS8_IJNS9_ILi64EEESB_SA_EEEEENS2_23IndividualTileSchedulerEJEEEEEvNT_6ParamsE:
        .type           _ZN7cutlass13device_kernelINS_4fmha6kernel28FmhaKernelTmaWarpSpecializedINS1_10collective30FmhaMainloopTmaWarpSpecializedINS_6half_tEffN4cute5tupleIJNS7_1CILi128EEESA_NS9_ILi96EEEEEENS8_IJiNS9_ILi1EEENS8_IJiiEEEEEESF_SF_NS4_12CausalFusionEJEEENS4_15FmhaFwdEpilogueIS6_fNS8_IJNS9_ILi64EEESB_SA_EEEEENS2_23IndividualTileSchedulerEJEEEEEvNT_6ParamsE,@function
        .size           _ZN7cutlass13device_kernelINS_4fmha6kernel28FmhaKernelTmaWarpSpecializedINS1_10collective30FmhaMainloopTmaWarpSpecializedINS_6half_tEffN4cute5tupleIJNS7_1CILi128EEESA_NS9_ILi96EEEEEENS8_IJiNS9_ILi1EEENS8_IJiiEEEEEESF_SF_NS4_12CausalFusionEJEEENS4_15FmhaFwdEpilogueIS6_fNS8_IJNS9_ILi64EEESB_SA_EEEEENS2_23IndividualTileSchedulerEJEEEEEvNT_6ParamsE,(.L_x_121 - _ZN7cutlass13device_kernelINS_4fmha6kernel28FmhaKernelTmaWarpSpecializedINS1_10collective30FmhaMainloopTmaWarpSpecializedINS_6half_tEffN4cute5tupleIJNS7_1CILi128EEESA_NS9_ILi96EEEEEENS8_IJiNS9_ILi1EEENS8_IJiiEEEEEESF_SF_NS4_12CausalFusionEJEEENS4_15FmhaFwdEpilogueIS6_fNS8_IJNS9_ILi64EEESB_SA_EEEEENS2_23IndividualTileSchedulerEJEEEEEvNT_6ParamsE)
        .other          _ZN7cutlass13device_kernelINS_4fmha6kernel28FmhaKernelTmaWarpSpecializedINS1_10collective30FmhaMainloopTmaWarpSpecializedINS_6half_tEffN4cute5tupleIJNS7_1CILi128EEESA_NS9_ILi96EEEEEENS8_IJiNS9_ILi1EEENS8_IJiiEEEEEESF_SF_NS4_12CausalFusionEJEEENS4_15FmhaFwdEpilogueIS6_fNS8_IJNS9_ILi64EEESB_SA_EEEEENS2_23IndividualTileSchedulerEJEEEEEvNT_6ParamsE,@"STO_CUDA_ENTRY STV_DEFAULT"
_ZN7cutlass13device_kernelINS_4fmha6kernel28FmhaKernelTmaWarpSpecializedINS1_10collective30FmhaMainloopTmaWarpSpecializedINS_6half_tEffN4cute5tupleIJNS7_1CILi128EEESA_NS9_ILi96EEEEEENS8_IJiNS9_ILi1EEENS8_IJiiEEEEEESF_SF_NS4_12CausalFusionEJEEENS4_15FmhaFwdEpilogueIS6_fNS8_IJNS9_ILi64EEESB_SA_EEEEENS2_23IndividualTileSchedulerEJEEEEEvNT_6ParamsE:
[----:B------:R-:W1:Y:S01]  /*0000*/  LDC R1, c[0x0][0x28] ;  /* 0x00000a00ff017b82 */ /* 0x000e620000000800 */
[----:B------:R-:W2:Y:S01]  /*0010*/  S2R R0, SR_TID.X ;  /* 0x0000000000007919 */ /* 0x000ea20000002100 */
[----:B------:R-:W-:Y:S01]  /*0020*/  ELECT P1, URZ, PT ;  /* 0x00000000003f782f */ /* 0x000fe20003820000 */
[----:B------:R-:W-:Y:S01]  /*0030*/  BSSY B0, `(.L_x_0) ;  /* 0x0000017000007945 */ /* 0x000fe20003800000 */
[----:B--2---:R-:W-:-:S05]  /*0040*/  SHF.R.U32.HI R2, RZ, 0x5, R0 ;  /* 0x00000005ff027819 */ /* 0x004fca0000011600 */
[----:B------:R-:W2:Y:S02]  /*0050*/  SHFL.IDX PT, R3, R2, RZ, 0x1f ;  /* 0x00001fff02037589 */ /* 0x000ea400000e0000 */
[----:B--2---:R-:W-:Y:S02]  /*0060*/  R2UR UR4, R3 ;  /* 0x00000000030472ca */ /* 0x004fe400000e0000 */
[----:B------:R-:W-:-:S06]  /*0070*/  SHF.R.U32.HI R3, RZ, 0x7, R0 ;  /* 0x00000007ff037819 */ /* 0x000fcc0000011600 */
[----:B------:R-:W2:Y:S05]  /*0080*/  SHFL.IDX PT, R3, R3, RZ, 0x1f ;  /* 0x00001fff03037589 */ /* 0x000eaa00000e0000 */
[----:B------:R-:W-:Y:S02]  /*0090*/  USHF.R.S32.HI UR5, URZ, 0x1f, UR4 ;  /* 0x0000001f3f057899 */ /* 0x000fe40008011404 */
[----:B------:R-:W-:Y:S02]  /*00a0*/  ISETP.NE.OR P0, PT, RZ, UR4, !P1 ;  /* 0x00000004ff007c0c */ /* 0x000fe4000cf05670 */
[----:B------:R-:W-:-:S04]  /*00b0*/  ULEA.HI UR5, UR5, UR4, URZ, 0x2 ;  /* 0x0000000405057291 */ /* 0x000fc8000f8f103f */
[----:B------:R-:W-:-:S04]  /*00c0*/  ULOP3.LUT UR5, UR5, 0xfffffffc, URZ, 0xc0, !UPT ;  /* 0xfffffffc05057892 */ /* 0x000fc8000f8ec03f */
[----:B------:R-:W-:-:S03]  /*00d0*/  UIADD3 UR4, UR4, -UR5, URZ ;  /* 0x8000000504047290 */ /* 0x000fc6000fffe03f */
[----:B-1----:R-:W-:Y:S09]  /*00e0*/  @P0 BRA `(.L_x_1) ;  /* 0x00000000002c0947 */ /* 0x002ff20003800000 */
[----:B------:R-:W-:Y:S02]  /*00f0*/  ULDC.64 UR6, c[0x0][0x198] ;  /* 0x0000660000067ab9 */ /* 0x000fe40000000a00 */
[----:B------:R-:W-:Y:S02]  /*0100*/  UIADD3 UR8, UP0, UR6, 0xf0, URZ ;  /* 0x000000f006087890 */ /* 0x000fe4000ff1e03f */
[----:B------:R-:W-:Y:S02]  /*0110*/  UIADD3 UR10, UP1, UR6, 0x1f0, URZ ;  /* 0x000001f0060a7890 */ /* 0x000fe4000ff3e03f */
[----:B------:R-:W-:Y:S02]  /*0120*/  UIADD3 UR6, UP2, UR6, 0x2f0, URZ ;  /* 0x000002f006067890 */ /* 0x000fe4000ff5e03f */
[----:B------:R-:W-:Y:S02]  /*0130*/  UIADD3.X UR9, URZ, UR7, URZ, UP0, !UPT ;  /* 0x000000073f097290 */ /* 0x000fe400087fe43f */
[----:B------:R-:W-:-:S02]  /*0140*/  UIADD3.X UR11, URZ, UR7, URZ, UP1, !UPT ;  /* 0x000000073f0b7290 */ /* 0x000fc40008ffe43f */
[----:B------:R-:W-:-:S05]  /*0150*/  UIADD3.X UR7, URZ, UR7, URZ, UP2, !UPT ;  /* 0x000000073f077290 */ /* 0x000fca00097fe43f */
[----:B------:R1:W-:Y:S02]  /*0160*/  UTMACCTL.PF [UR8] ;  /* 0x00000000080079b9 */ /* 0x0003e40008040000 */
[----:B------:R1:W-:Y:S02]  /*0170*/  UTMACCTL.PF [UR10] ;  /* 0x000000000a0079b9 */ /* 0x0003e40008040000 */
[----:B------:R1:W-:Y:S02]  /*0180*/  UTMACCTL.PF [UR6] ;  /* 0x00000000060079b9 */ /* 0x0003e40008040000 */
[----:B-1----:R-:W-:Y:S01]  /*0190*/  NOP ;  /* 0x0000000000007918 */ /* 0x002fe20000000000 */
.L_x_1:
[----:B------:R-:W-:Y:S05]  /*01a0*/  BSYNC B0 ;  /* 0x0000000000007941 */ /* 0x000fea0003800000 */
.L_x_0:
[----:B------:R-:W1:Y:S01]  /*01b0*/  SHFL.IDX PT, R4, R2, RZ, 0x1f ;  /* 0x00001fff02047589 */ /* 0x000e6200000e0000 */
[----:B--2---:R-:W-:Y:S01]  /*01c0*/  R2UR UR36, R3 ;  /* 0x00000000032472ca */ /* 0x004fe200000e0000 */
[----:B------:R-:W-:-:S12]  /*01d0*/  UISETP.NE.AND UP0, UPT, UR4, 0x1, UPT ;  /* 0x000000010400788c */ /* 0x000fd8000bf05270 */
[----:B------:R-:W-:Y:S02]  /*01e0*/  UIADD3 UR7, UR36, -0x1, URZ ;  /* 0xffffffff24077890 */ /* 0x000fe4000fffe03f */
[----:B------:R-:W-:Y:S02]  /*01f0*/  UISETP.EQ.AND UP0, UPT, UR36, URZ, !UP0 ;  /* 0x0000003f2400728c */ /* 0x000fe4000c702270 */
[----:B------:R-:W-:Y:S02]  /*0200*/  UISETP.GE.U32.AND UP1, UPT, UR7, 0x4, UPT ;  /* 0x000000040700788c */ /* 0x000fe4000bf26070 */
[----:B------:R-:W-:Y:S01]  /*0210*/  USEL UR5, URZ, 0x1, !UP0 ;  /* 0x000000013f057887 */ /* 0x000fe2000c000000 */
[----:B-1----:R-:W-:-:S03]  /*0220*/  ISETP.NE.AND P0, PT, R4, RZ, PT ;  /* 0x000000ff0400720c */ /* 0x002fc60003f05270 */
[----:B------:R-:W-:-:S10]  /*0230*/  USEL UR5, UR5, 0x2, UP1 ;  /* 0x0000000205057887 */ /* 0x000fd40008800000 */
[----:B------:R-:W-:Y:S05]  /*0240*/  @P0 BRA `(.L_x_2) ;  /* 0x0000000000480947 */ /* 0x000fea0003800000 */
[----:B------:R-:W1:Y:S01]  /*0250*/  S2UR UR8, SR_CgaCtaId ;  /* 0x00000000000879c3 */ /* 0x000e620000008800 */
[----:B------:R-:W-:Y:S01]  /*0260*/  UMOV UR6, 0x400 ;  /* 0x0000040000067882 */ /* 0x000fe20000000000 */
[----:B------:R-:W-:Y:S01]  /*0270*/  UMOV UR9, 0x1 ;  /* 0x0000000100097882 */ /* 0x000fe20000000000 */
[----:B------:R-:W-:Y:S01]  /*0280*/  UMOV UR10, 0x80 ;  /* 0x00000080000a7882 */ /* 0x000fe20000000000 */
[----:B------:R-:W-:Y:S01]  /*0290*/  ELECT P0, URZ, PT ;  /* 0x00000000003f782f */ /* 0x000fe20003800000 */
[----:B------:R-:W-:-:S04]  /*02a0*/  UIADD3 UR10, -UR10, 0x100000, URZ ;  /* 0x001000000a0a7890 */ /* 0x000fc8000fffe13f */
[----:B------:R-:W-:Y:S02]  /*02b0*/  USHF.L.U32 UR11, UR10, 0xb, URZ ;  /* 0x0000000b0a0b7899 */ /* 0x000fe4000800063f */
[----:B------:R-:W-:Y:S02]  /*02c0*/  USHF.L.U32 UR10, UR10, 0x1, URZ ;  /* 0x000000010a0a7899 */ /* 0x000fe4000800063f */
[----:B-1----:R-:W-:Y:S02]  /*02d0*/  ULEA UR6, UR8, UR6, 0x18 ;  /* 0x0000000608067291 */ /* 0x002fe4000f8ec03f */
[----:B------:R-:W-:-:S04]  /*02e0*/  UIADD3 UR8, -UR9, 0x100000, URZ ;  /* 0x0010000009087890 */ /* 0x000fc8000fffe13f */
[----:B------:R-:W-:Y:S02]  /*02f0*/  USHF.L.U32 UR9, UR8, 0xb, URZ ;  /* 0x0000000b08097899 */ /* 0x000fe4000800063f */
[----:B------:R-:W-:Y:S01]  /*0300*/  USHF.L.U32 UR8, UR8, 0x1, URZ ;  /* 0x0000000108087899 */ /* 0x000fe2000800063f */
[----:B------:R-:W1:Y:S11]  /*0310*/  FENCE.VIEW.ASYNC.S ;  /* 0x00000000000073c6 */ /* 0x000e760000000000 */
[----:B-1----:R1:W2:Y:S01]  /*0320*/  SYNCS.EXCH.64 URZ, [UR6+0x24050], UR8 ;  /* 0x02405008063f75b2 */ /* 0x0022a20008000100 */
[----:B------:R1:W3:Y:S01]  /*0330*/  SYNCS.EXCH.64 URZ, [UR6+0x24060], UR10 ;  /* 0x0240600a063f75b2 */ /* 0x0002e20008000100 */
[----:B------:R1:W4:Y:S01]  /*0340*/  SYNCS.EXCH.64 URZ, [UR6+0x24058], UR8 ;  /* 0x02405808063f75b2 */ /* 0x0003220008000100 */
[----:B------:R1:W1:Y:S01]  /*0350*/  SYNCS.EXCH.64 URZ, [UR6+0x24068], UR10 ;  /* 0x0240680a063f75b2 */ /* 0x0002620008000100 */
[----:B------:R-:W-:Y:S01]  /*0360*/  NOP ;  /* 0x0000000000007918 */ /* 0x000fe20000000000 */
.L_x_2:
[----:B------:R-:W5:Y:S01]  /*0370*/  SHFL.IDX PT, R3, R2, RZ, 0x1f ;  /* 0x00001fff02037589 */ /* 0x000f6200000e0000 */
[----:B------:R-:W-:Y:S01]  /*0380*/  NOP ;  /* 0x0000000000007918 */ /* 0x000fe20000000000 */
[----:B-----5:R-:W-:-:S13]  /*0390*/  ISETP.NE.AND P0, PT, R3, RZ, PT ;  /* 0x000000ff0300720c */ /* 0x020fda0003f05270 */
[----:B------:R-:W-:Y:S05]  /*03a0*/  @P0 BRA `(.L_x_3) ;  /* 0x0000000000600947 */ /* 0x000fea0003800000 */
[----:B-1----:R-:W1:Y:S01]  /*03b0*/  S2UR UR8, SR_CgaCtaId ;  /* 0x00000000000879c3 */ /* 0x002e620000008800 */
[----:B------:R-:W-:Y:S01]  /*03c0*/  UMOV UR6, 0x400 ;  /* 0x0000040000067882 */ /* 0x000fe20000000000 */
[----:B------:R-:W-:Y:S01]  /*03d0*/  UMOV UR10, 0x1 ;  /* 0x00000001000a7882 */ /* 0x000fe20000000000 */
[----:B------:R-:W-:Y:S01]  /*03e0*/  UMOV UR9, 0x100 ;  /* 0x0000010000097882 */ /* 0x000fe20000000000 */
[----:B------:R-:W-:-:S04]  /*03f0*/  UIADD3 UR10, -UR10, 0x100000, URZ ;  /* 0x001000000a0a7890 */ /* 0x000fc8000fffe13f */
[----:B------:R-:W-:Y:S02]  /*0400*/  USHF.L.U32 UR11, UR10, 0xb, URZ ;  /* 0x0000000b0a0b7899 */ /* 0x000fe4000800063f */
[----:B------:R-:W-:Y:S01]  /*0410*/  USHF.L.U32 UR10, UR10, 0x1, URZ ;  /* 0x000000010a0a7899 */ /* 0x000fe2000800063f */
[----:B------:R-:W-:Y:S01]  /*0420*/  ELECT P0, URZ, PT ;  /* 0x00000000003f782f */ /* 0x000fe20003800000 */
[----:B-1----:R-:W-:Y:S02]  /*0430*/  ULEA UR6, UR8, UR6, 0x18 ;  /* 0x0000000608067291 */ /* 0x002fe4000f8ec03f */
[----:B------:R-:W-:-:S04]  /*0440*/  UIADD3 UR8, -UR9, 0x100000, URZ ;  /* 0x0010000009087890 */ /* 0x000fc8000fffe13f */
[----:B------:R-:W-:Y:S02]  /*0450*/  USHF.L.U32 UR9, UR8, 0xb, URZ ;  /* 0x0000000b08097899 */ /* 0x000fe4000800063f */
[----:B------:R-:W-:Y:S01]  /*0460*/  USHF.L.U32 UR8, UR8, 0x1, URZ ;  /* 0x0000000108087899 */ /* 0x000fe2000800063f */
[----:B------:R-:W1:Y:S03]  /*0470*/  FENCE.VIEW.ASYNC.S ;  /* 0x00000000000073c6 */ /* 0x000e660000000000 */
[----:B-1----:R1:W1:Y:S08]  /*0480*/  SYNCS.EXCH.64 URZ, [UR6+0x24000], UR10 ;  /* 0x0240000a063f75b2 */ /* 0x0022700008000100 */
[----:B------:R1:W1:Y:S01]  /*0490*/  SYNCS.EXCH.64 URZ, [UR6+0x24028], UR8 ;  /* 0x02402808063f75b2 */ /* 0x0002620008000100 */
        /* <DEDUP_REMOVED lines=8> */
[----:B------:R-:W-:Y:S01]  /*0520*/  NOP ;  /* 0x0000000000007918 */ /* 0x000fe20000000000 */
.L_x_3:
        /* <DEDUP_REMOVED lines=21> */
[----:B------:R-:W-:Y:S01]  /*0680*/  NOP ;  /* 0x0000000000007918 */ /* 0x000fe20000000000 */
.L_x_4:
[----:B------:R-:W5:Y:S01]  /*0690*/  SHFL.IDX PT, R3, R2, RZ, 0x1f ;  /* 0x00001fff02037589 */ /* 0x000f6200000e0000 */
[----:B------:R-:W-:Y:S01]  /*06a0*/  ELECT P0, URZ, PT ;  /* 0x00000000003f782f */ /* 0x000fe20003800000 */
[----:B------:R-:W-:Y:S01]  /*06b0*/  NOP ;  /* 0x0000000000007918 */ /* 0x000fe20000000000 */
[----:B-1----:R-:W-:Y:S02]  /*06c0*/  UMOV UR8, 0x80 ;  /* 0x0000008000087882 */ /* 0x002fe40000000000 */
[C---:B-----5:R-:W-:Y:S02]  /*06d0*/  ISETP.NE.OR P0, PT, R3.reuse, RZ, !P0 ;  /* 0x000000ff0300720c */ /* 0x060fe40004705670 */
[----:B------:R-:W-:-:S11]  /*06e0*/  ISETP.NE.AND P2, PT, R3, RZ, PT ;  /* 0x000000ff0300720c */ /* 0x000fd60003f45270 */
[----:B------:R-:W-:Y:S01]  /*06f0*/  VOTEU.ALL UP0, P0 ;  /* 0x00000000003f7886 */ /* 0x000fe20000000000 */
[----:B------:R-:W-:Y:S01]  /*0700*/  VOTEU.ALL UP2, P0 ;  /* 0x00000000003f7886 */ /* 0x000fe20000040000 */
[----:B------:R-:W-:Y:S01]  /*0710*/  VOTEU.ALL UP3, P0 ;  /* 0x00000000003f7886 */ /* 0x000fe20000060000 */
[----:B------:R-:W-:Y:S02]  /*0720*/  VOTEU.ALL UP4, P0 ;  /* 0x00000000003f7886 */ /* 0x000fe40000080000 */
[----:B------:R-:W1:Y:S01]  /*0730*/  @!UP0 S2UR UR10, SR_CgaCtaId ;  /* 0x00000000000a89c3 */ /* 0x000e620000008800 */
[----:B------:R-:W-:Y:S01]  /*0740*/  @!UP0 UMOV UR6, 0x400 ;  /* 0x0000040000068882 */ /* 0x000fe20000000000 */
[----:B------:R-:W-:-:S04]  /*0750*/  @!UP0 UIADD3 UR8, -UR8, 0x100000, URZ ;  /* 0x0010000008088890 */ /* 0x000fc8000fffe13f */
[----:B------:R-:W-:Y:S02]  /*0760*/  @!UP0 USHF.L.U32 UR9, UR8, 0xb, URZ ;  /* 0x0000000b08098899 */ /* 0x000fe4000800063f */
[----:B------:R-:W-:Y:S02]  /*0770*/  @!UP0 USHF.L.U32 UR8, UR8, 0x1, URZ ;  /* 0x0000000108088899 */ /* 0x000fe4000800063f */
[----:B-1----:R-:W-:Y:S01]  /*0780*/  @!UP0 ULEA UR6, UR10, UR6, 0x18 ;  /* 0x000000060a068291 */ /* 0x002fe2000f8ec03f */
[----:B------:R-:W-:Y:S01]  /*0790*/  VOTEU.ALL UP0, P0 ;  /* 0x00000000003f7886 */ /* 0x000fe20000000000 */
[----:B------:R-:W1:Y:S10]  /*07a0*/  FENCE.VIEW.ASYNC.S ;  /* 0x00000000000073c6 */ /* 0x000e740000000000 */
[----:B-1----:R1:W1:Y:S01]  /*07b0*/  @!UP0 SYNCS.EXCH.64 URZ, [UR6+0x24090], UR8 ;  /* 0x02409008063f85b2 */ /* 0x0022620008000100 */
[----:B------:R1:W1:Y:S01]  /*07c0*/  @!UP2 SYNCS.EXCH.64 URZ, [UR6+0x24098], UR8 ;  /* 0x02409808063fa5b2 */ /* 0x0002620008000100 */
[----:B------:R1:W1:Y:S01]  /*07d0*/  @!UP3 SYNCS.EXCH.64 URZ, [UR6+0x240a0], UR8 ;  /* 0x0240a008063fb5b2 */ /* 0x0002620008000100 */
[----:B------:R1:W1:Y:S01]  /*07e0*/  @!UP4 SYNCS.EXCH.64 URZ, [UR6+0x240a8], UR8 ;  /* 0x0240a808063fc5b2 */ /* 0x0002620008000100 */
[----:B------:R-:W-:Y:S01]  /*07f0*/  NOP ;  /* 0x0000000000007918 */ /* 0x000fe20000000000 */
[----:B------:R-:W-:Y:S05]  /*0800*/  @P2 BRA `(.L_x_5) ;  /* 0x0000000000502947 */ /* 0x000fea0003800000 */
[----:B-1----:R-:W1:Y:S01]  /*0810*/  S2UR UR8, SR_CgaCtaId ;  /* 0x00000000000879c3 */ /* 0x002e620000008800 */
        /* <DEDUP_REMOVED lines=12> */
[----:B-1----:R1:W1:Y:S01]  /*08e0*/  SYNCS.EXCH.64 URZ, [UR6+0x240c0], UR8 ;  /* 0x0240c008063f75b2 */ /* 0x0022620008000100 */
[----:B------:R1:W1:Y:S01]  /*08f0*/  SYNCS.EXCH.64 URZ, [UR6+0x240d8], UR10 ;  /* 0x0240d80a063f75b2 */ /* 0x0002620008000100 */
[----:B------:R1:W1:Y:S01]  /*0900*/  SYNCS.EXCH.64 URZ, [UR6+0x240c8], UR8 ;  /* 0x0240c808063f75b2 */ /* 0x0002620008000100 */
[----:B------:R1:W1:Y:S01]  /*0910*/  SYNCS.EXCH.64 URZ, [UR6+0x240e0], UR10 ;  /* 0x0240e00a063f75b2 */ /* 0x0002620008000100 */
[----:B------:R1:W1:Y:S01]  /*0920*/  SYNCS.EXCH.64 URZ, [UR6+0x240d0], UR8 ;  /* 0x0240d008063f75b2 */ /* 0x0002620008000100 */
[----:B------:R1:W1:Y:S01]  /*0930*/  SYNCS.EXCH.64 URZ, [UR6+0x240e8], UR10 ;  /* 0x0240e80a063f75b2 */ /* 0x0002620008000100 */
[----:B------:R-:W-:Y:S01]  /*0940*/  NOP ;  /* 0x0000000000007918 */ /* 0x000fe20000000000 */
.L_x_5:
[----:B------:R-:W-:Y:S01]  /*0950*/  ISETP.NE.AND P0, PT, RZ, UR36, PT ;  /* 0x00000024ff007c0c */ /* 0x000fe2000bf05270 */
[----:B------:R-:W-:Y:S01]  /*0960*/  NOP ;  /* 0x0000000000007918 */ /* 0x000fe20000000000 */
[----:B------:R-:W-:Y:S01]  /*0970*/  MOV R2, UR4 ;  /* 0x0000000400027c02 */ /* 0x000fe20008000f00 */
[----:B-1234-:R-:W-:Y:S03]  /*0980*/  BAR.SYNC.DEFER_BLOCKING 0x0 ;  /* 0x0000000000007b1d */ /* 0x01efe60000010000 */
[----:B------:R-:W-:-:S07]  /*0990*/  ISETP.EQ.AND P2, PT, R2, 0x1, P1 ;  /* 0x000000010200780c */ /* 0x000fce0000f42270 */
[----:B------:R-:W-:Y:S06]  /*09a0*/  @!P0 BRA `(.L_x_6) ;  /* 0x000000b000008947 */ /* 0x000fec0003800000 */
[----:B------:R-:W-:-:S06]  /*09b0*/  UISETP.GT.U32.AND UP0, UPT, UR7, 0x3, UPT ;  /* 0x000000030700788c */ /* 0x000fcc000bf04070 */
[----:B------:R-:W-:-:S13]  /*09c0*/  PLOP3.LUT P0, PT, PT, PT, UP0, 0x80, 0x0 ;  /* 0x000000000000781c */ /* 0x000fda0003f0f008 */
[----:B------:R-:W-:Y:S05]  /*09d0*/  @P0 EXIT ;  /* 0x000000000000094d */ /* 0x000fea0003800000 */
.L_x_7:
[----:B------:R-:W-:-:S08]  /*09e0*/  NOP ;  /* 0x0000000000007918 */ /* 0x000fd00000000000 */
[----:B------:R-:W1:Y:S02]  /*09f0*/  USETMAXREG.TRY_ALLOC.CTAPOOL UP0, 0xf0 ;  /* 0x000000f0000079c8 */ /* 0x000e640008000600 */
[----:B-1----:R-:W-:-:S13]  /*0a00*/  PLOP3.LUT P0, PT, PT, PT, UP0, 0x80, 0x0 ;  /* 0x000000000000781c */ /* 0x002fda0003f0f008 */
[----:B------:R-:W-:Y:S05]  /*0a10*/  @!P0 BRA `(.L_x_7) ;  /* 0xfffffffc00f08947 */ /* 0x000fea000383ffff */
[----:B------:R-:W-:Y:S01]  /*0a20*/  UISETP.NE.AND UP0, UPT, UR36, 0x1, UPT ;  /* 0x000000012400788c */ /* 0x000fe2000bf05270 */
[----:B------:R-:W1:Y:S01]  /*0a30*/  S2UR UR8, SR_CTAID.X ;  /* 0x00000000000879c3 */ /* 0x000e620000002500 */
[----:B------:R-:W-:Y:S01]  /*0a40*/  UMOV UR4, URZ ;  /* 0x0000003f00047c82 */ /* 0x000fe20008000000 */
[----:B------:R-:W-:-:S03]  /*0a50*/  UMOV UR6, URZ ;  /* 0x0000003f00067c82 */ /* 0x000fc60008000000 */
[----:B------:R-:W-:-:S13]  /*0a60*/  PLOP3.LUT P0, PT, PT, PT, UP0, 0x80, 0x0 ;  /* 0x000000000000781c */ /* 0x000fda0003f0f008 */
[----:B------:R-:W-:Y:S05]  /*0a70*/  @!P0 BRA `(.L_x_8) ;  /* 0x00000000003c8947 */ /* 0x000fea0003800000 */
[----:B------:R-:W-:Y:S01]  /*0a80*/  UISETP.NE.AND UP0, UPT, UR36, 0x2, UPT ;  /* 0x000000022400788c */ /* 0x000fe2000bf05270 */
[----:B------:R-:W-:-:S05]  /*0a90*/  UMOV UR6, 0x1 ;  /* 0x0000000100067882 */ /* 0x000fca0000000000 */
[----:B------:R-:W-:-:S13]  /*0aa0*/  PLOP3.LUT P1, PT, PT, PT, UP0, 0x80, 0x0 ;  /* 0x000000000000781c */ /* 0x000fda0003f2f008 */
[----:B------:R-:W-:Y:S05]  /*0ab0*/  @!P1 BRA `(.L_x_8) ;  /* 0x00000000002c9947 */ /* 0x000fea0003800000 */
[----:B------:R-:W-:-:S06]  /*0ac0*/  UISETP.NE.AND UP0, UPT, UR36, 0x3, UPT ;  /* 0x000000032400788c */ /* 0x000fcc000bf05270 */
[----:B------:R-:W-:-:S13]  /*0ad0*/  PLOP3.LUT P1, PT, PT, PT, UP0, 0x80, 0x0 ;  /* 0x000000000000781c */ /* 0x000fda0003f2f008 */
[----:B------:R-:W-:Y:S05]  /*0ae0*/  @!P1 BRA `(.L_x_9) ;  /* 0x0000000000189947 */ /* 0x000fea0003800000 */
[----:B------:R-:W-:-:S11]  /*0af0*/  UISETP.NE.AND UP0, UPT, UR36, 0x4, UPT ;  /* 0x000000042400788c */ /* 0x000fd6000bf05270 */
[----:B------:R-:W-:Y:S01]  /*0b00*/  @!UP0 UMOV UR4, 0x1 ;  /* 0x0000000100048882 */ /* 0x000fe20000000000 */
[----:B------:R-:W-:Y:S01]  /*0b10*/  @!UP0 UMOV UR6, 0x1 ;  /* 0x0000000100068882 */ /* 0x000fe20000000000 */
[----:B------:R-:W-:Y:S01]  /*0b20*/  @UP0 UMOV UR4, URZ ;  /* 0x0000003f00040c82 */ /* 0x000fe20008000000 */
[----:B------:R-:W-:Y:S01]  /*0b30*/  @UP0 UMOV UR6, URZ ;  /* 0x0000003f00060c82 */ /* 0x000fe20008000000 */
[----:B------:R-:W-:Y:S05]  /*0b40*/  BRA `(.L_x_8) ;  /* 0x0000000000087947 */ /* 0x000fea0003800000 */
.L_x_9:
[----:B------:R-:W-:Y:S01]  /*0b50*/  UMOV UR4, 0x1 ;  /* 0x0000000100047882 */ /* 0x000fe20000000000 */
[----:B------:R-:W-:-:S05]  /*0b60*/  UMOV UR6, URZ ;  /* 0x0000003f00067c82 */ /* 0x000fca0008000000 */
.L_x_8:
[----:B------:R-:W-:Y:S05]  /*0b70*/  @!P0 BRA `(.L_x_10) ;  /* 0x0000000000408947 */ /* 0x000fea0003800000 */
[----:B------:R-:W-:-:S06]  /*0b80*/  UISETP.NE.AND UP0, UPT, UR36, 0x2, UPT ;  /* 0x000000022400788c */ /* 0x000fcc000bf05270 */
[----:B------:R-:W-:-:S13]  /*0b90*/  PLOP3.LUT P0, PT, PT, PT, UP0, 0x80, 0x0 ;  /* 0x000000000000781c */ /* 0x000fda0003f0f008 */
[----:B------:R-:W-:Y:S05]  /*0ba0*/  @!P0 BRA `(.L_x_11) ;  /* 0x00000000002c8947 */ /* 0x000fea0003800000 */
[----:B------:R-:W-:-:S06]  /*0bb0*/  UISETP.NE.AND UP0, UPT, UR36, 0x3, UPT ;  /* 0x000000032400788c */ /* 0x000fcc000bf05270 */
[----:B------:R-:W-:-:S13]  /*0bc0*/  PLOP3.LUT P0, PT, PT, PT, UP0, 0x80, 0x0 ;  /* 0x000000000000781c */ /* 0x000fda0003f0f008 */
[----:B------:R-:W-:Y:S05]  /*0bd0*/  @!P0 BRA `(.L_x_12) ;  /* 0x0000000000188947 */ /* 0x000fea0003800000 */
[----:B------:R-:W-:Y:S01]  /*0be0*/  UISETP.NE.AND UP0, UPT, UR36, 0x4, UPT ;  /* 0x000000042400788c */ /* 0x000fe2000bf05270 */
[----:B-1----:R-:W-:-:S05]  /*0bf0*/  UMOV UR37, UR8 ;  /* 0x0000000800257c82 */ /* 0x002fca0008000000 */
[----:B------:R-:W-:-:S13]  /*0c00*/  PLOP3.LUT P0, PT, PT, PT, UP0, 0x80, 0x0 ;  /* 0x000000000000781c */ /* 0x000fda0003f0f008 */
[----:B------:R-:W-:Y:S05]  /*0c10*/  @P0 BRA `(.L_x_13) ;  /* 0x00000000001c0947 */ /* 0x000fea0003800000 */
[----:B------:R-:W-:Y:S01]  /*0c20*/  ULEA UR37, UR8, 0x3, 0x1 ;  /* 0x0000000308257891 */ /* 0x000fe2000f8e083f */
[----:B------:R-:W-:Y:S11]  /*0c30*/  BRA `(.L_x_13) ;  /* 0x0000000000147947 */ /* 0x000ff60003800000 */
.L_x_12:
[----:B-1----:R-:W-:Y:S01]  /*0c40*/  ULEA UR37, UR8, 0x2, 0x1 ;  /* 0x0000000208257891 */ /* 0x002fe2000f8e083f */
[----:B------:R-:W-:Y:S11]  /*0c50*/  BRA `(.L_x_13) ;  /* 0x00000000000c7947 */ /* 0x000ff60003800000 */
.L_x_11:
[----:B-1----:R-:W-:Y:S01]  /*0c60*/  ULEA UR37, UR8, 0x1, 0x1 ;  /* 0x0000000108257891 */ /* 0x002fe2000f8e083f */
[----:B------:R-:W-:Y:S11]  /*0c70*/  BRA `(.L_x_13) ;  /* 0x0000000000047947 */ /* 0x000ff60003800000 */
.L_x_10:
[----:B-1----:R-:W-:-:S12]  /*0c80*/  USHF.L.U32 UR37, UR8, 0x1, URZ ;  /* 0x0000000108257899 */ /* 0x002fd8000800063f */
.L_x_13:
[----:B------:R-:W1:Y:S01]  /*0c90*/  LDC R2, c[0x0][0x28c] ;  /* 0x0000a300ff027b82 */ /* 0x000e620000000800 */
[----:B------:R-:W-:Y:S01]  /*0ca0*/  ULOP3.LUT UR9, UR5, 0x1, URZ, 0xfc, !UPT ;  /* 0x0000000105097892 */ /* 0x000fe2000f8efc3f */
[----:B------:R-:W-:Y:S01]  /*0cb0*/  SHF.R.S32.HI R3, RZ, 0x1f, R0 ;  /* 0x0000001fff037819 */ /* 0x000fe20000011400 */
[----:B------:R-:W-:Y:S02]  /*0cc0*/  ULEA UR8, UR8, 0xff, 0x7 ;  /* 0x000000ff08087891 */ /* 0x000fe4000f8e383f */
[----:B------:R-:W-:Y:S01]  /*0cd0*/  UISETP.NE.AND UP0, UPT, UR9, 0x3, UPT ;  /* 0x000000030900788c */ /* 0x000fe2000bf05270 */
[----:B------:R-:W-:Y:S01]  /*0ce0*/  LEA.HI R3, R3, R0, RZ, 0x7 ;  /* 0x0000000003037211 */ /* 0x000fe200078f38ff */
[----:B------:R-:W-:-:S03]  /*0cf0*/  USHF.R.U32.HI UR8, URZ, 0x7, UR8 ;  /* 0x000000073f087899 */ /* 0x000fc60008011608 */
[----:B------:R-:W-:Y:S02]  /*0d00*/  LOP3.LUT R3, R3, 0xffffff80, RZ, 0xc0, !PT ;  /* 0xffffff8003037812 */ /* 0x000fe400078ec0ff */
[----:B------:R-:W-:Y:S02]  /*0d10*/  PLOP3.LUT P0, PT, PT, PT, UP0, 0x80, 0x0 ;  /* 0x000000000000781c */ /* 0x000fe40003f0f008 */
[----:B------:R-:W-:Y:S01]  /*0d20*/  IADD3 R3, -R3, R0, RZ ;  /* 0x0000000003037210 */ /* 0x000fe20007ffe1ff */
[----:B-1----:R-:W-:-:S05]  /*0d30*/  VIADD R2, R2, 0x7f ;  /* 0x0000007f02027836 */ /* 0x002fca0000000000 */
[----:B------:R-:W-:-:S04]  /*0d40*/  SHF.R.S32.HI R5, RZ, 0x1f, R2 ;  /* 0x0000001fff057819 */ /* 0x000fc80000011402 */
[----:B------:R-:W-:-:S04]  /*0d50*/  LEA.HI R5, R5, R2, RZ, 0x7 ;  /* 0x0000000205057211 */ /* 0x000fc800078f38ff */
[----:B------:R-:W-:-:S04]  /*0d60*/  SHF.R.S32.HI R5, RZ, 0x7, R5 ;  /* 0x00000007ff057819 */ /* 0x000fc80000011405 */
[----:B------:R-:W-:Y:S01]  /*0d70*/  VIMNMX R8, R5, UR8, PT ;  /* 0x0000000805087c48 */ /* 0x000fe2000bfe0100 */
[----:B------:R-:W-:Y:S06]  /*0d80*/  @!P0 BRA `(.L_x_14) ;  /* 0x0000000000048947 */ /* 0x000fec0003800000 */
[----:B------:R-:W-:Y:S01]  /*0d90*/  BPT.TRAP 0x1 ;  /* 0x000000040000795c */ /* 0x000fe20000300000 */
.L_x_14:
[----:B------:R-:W1:Y:S01]  /*0da0*/  S2UR UR8, SR_CgaCtaId ;  /* 0x00000000000879c3 */ /* 0x000e620000008800 */
[----:B------:R-:W-:Y:S01]  /*0db0*/  UMOV UR38, 0x400 ;  /* 0x0000040000267882 */ /* 0x000fe20000000000 */
[----:B------:R-:W-:Y:S01]  /*0dc0*/  IMAD.U32 R6, RZ, RZ, UR4 ;  /* 0x00000004ff067e24 */ /* 0x000fe2000f8e00ff */
[----:B------:R-:W-:Y:S01]  /*0dd0*/  SHF.R.S32.HI R0, RZ, 0x1f, R3 ;  /* 0x0000001fff007819 */ /* 0x000fe20000011403 */
[----:B------:R-:W-:-:S03]  /*0de0*/  IMAD.U32 R7, RZ, RZ, UR37 ;  /* 0x00000025ff077e24 */ /* 0x000fc6000f8e00ff */
[----:B------:R-:W-:Y:S02]  /*0df0*/  SHF.L.U32 R6, R6, 0x1f, RZ ;  /* 0x0000001f06067819 */ /* 0x000fe400000006ff */
[CC--:B------:R-:W-:Y:S02]  /*0e00*/  LEA.HI R2, R0.reuse, R3.reuse, RZ, 0x2 ;  /* 0x0000000300027211 */ /* 0x0c0fe400078f10ff */
[----:B------:R-:W-:Y:S02]  /*0e10*/  LEA.HI R0, R0, R3, RZ, 0x5 ;  /* 0x0000000300007211 */ /* 0x000fe400078f28ff */
[--C-:B------:R-:W-:Y:S02]  /*0e20*/  SHF.R.S32.HI R4, RZ, 0x2, R2.reuse ;  /* 0x00000002ff047819 */ /* 0x100fe40000011402 */
[----:B------:R-:W-:Y:S02]  /*0e30*/  SHF.R.S32.HI R5, RZ, 0x1f, R2 ;  /* 0x0000001fff057819 */ /* 0x000fe40000011402 */
[----:B------:R-:W-:-:S02]  /*0e40*/  LOP3.LUT R2, R2, 0x7ffffffc, RZ, 0xc0, !PT ;  /* 0x7ffffffc02027812 */ /* 0x000fc400078ec0ff */
[----:B------:R-:W-:Y:S02]  /*0e50*/  LEA.HI R5, R5, R4, RZ, 0x3 ;  /* 0x0000000405057211 */ /* 0x000fe400078f18ff */
[----:B------:R-:W-:Y:S01]  /*0e60*/  SHF.R.S32.HI R0, RZ, 0x5, R0 ;  /* 0x00000005ff007819 */ /* 0x000fe20000011400 */
[----:B------:R-:W-:Y:S01]  /*0e70*/  IMAD.IADD R2, R3, 0x1, -R2 ;  /* 0x0000000103027824 */ /* 0x000fe200078e0a02 */
[----:B------:R-:W-:Y:S01]  /*0e80*/  LOP3.LUT R5, R5, 0xfffffff8, RZ, 0xc0, !PT ;  /* 0xfffffff805057812 */ /* 0x000fe200078ec0ff */
[----:B-1----:R-:W-:-:S03]  /*0e90*/  ULEA UR38, UR8, UR38, 0x18 ;  /* 0x0000002608267291 */ /* 0x002fc6000f8ec03f */
[----:B------:R-:W-:Y:S01]  /*0ea0*/  IADD3 R5, R4, -R5, RZ ;  /* 0x8000000504057210 */ /* 0x000fe20007ffe0ff */
[----:B------:R-:W-:-:S03]  /*0eb0*/  ULEA UR8, UR6, UR38, 0x3 ;  /* 0x0000002606087291 */ /* 0x000fc6000f8e183f */
[----:B------:R-:W-:-:S06]  /*0ec0*/  LEA R0, R0, R5, 0x4 ;  /* 0x0000000500007211 */ /* 0x000fcc00078e20ff */
[----:B------:R-:W1:Y:S02]  /*0ed0*/  SYNCS.PHASECHK.TRANS64.TRYWAIT P1, [UR8+0x24050], R6 ;  /* 0x02405006ff0075a7 */ /* 0x000e640008020148 */
[----:B-1----:R-:W-:Y:S05]  /*0ee0*/  @!P1 BRA `(.L_x_15) ;  /* 0x000000c000189947 */ /* 0x002fea0003800000 */
.L_x_103:
[----:B------:R-:W-:Y:S01]  /*0ef0*/  SHF.L.U32 R5, R2, 0x1, RZ ;  /* 0x0000000102057819 */ /* 0x000fe200000006ff */
[----:B------:R-:W-:Y:S01]  /*0f00*/  IMAD R0, R7, 0x40, R0 ;  /* 0x0000004007007824 */ /* 0x000fe200078e0200 */
[----:B------:R-:W-:Y:S06]  /*0f10*/  @!P0 BRA `(.L_x_16) ;  /* 0x0000000000048947 */ /* 0x000fec0003800000 */
[----:B------:R-:W-:Y:S01]  /*0f20*/  BPT.TRAP 0x1 ;  /* 0x000000040000795c */ /* 0x000fe20000300000 */
.L_x_16:
[----:B------:R-:W-:Y:S01]  /*0f30*/  SHF.L.U32 R9, RZ, 0x1f, RZ ;  /* 0x0000001fff097819 */ /* 0x000fe200000006ff */
[----:B------:R-:W-:Y:S01]  /*0f40*/  UIADD3 UR11, UR38, 0x24090, URZ ;  /* 0x00024090260b7890 */ /* 0x000fe2000fffe03f */
[----:B------:R-:W-:Y:S02]  /*0f50*/  ISETP.NE.AND P2, PT, RZ, UR7, PT ;  /* 0x00000007ff007c0c */ /* 0x000fe4000bf45270 */
[----:B------:R-:W2:Y:S02]  /*0f60*/  SYNCS.PHASECHK.TRANS64.TRYWAIT P1, [UR38+0x24000], R9 ;  /* 0x02400009ff0075a7 */ /* 0x000ea40008020166 */
[----:B--2---:R-:W-:Y:S09]  /*0f70*/  @!P1 BRA `(.L_x_17) ;  /* 0x000000c0000c9947 */ /* 0x004ff20003800000 */
.L_x_104:
[----:B------:R-:W-:Y:S01]  /*0f80*/  ULEA UR32, UR36, UR11, 0x3 ;  /* 0x0000000b24207291 */ /* 0x000fe2000f8e183f */
[----:B--2---:R-:W-:-:S04]  /*0f90*/  SEL R2, RZ, 0x1, P2 ;  /* 0x00000001ff027807 */ /* 0x004fc80001000000 */
[----:B------:R-:W-:-:S04]  /*0fa0*/  SHF.L.U32 R2, R2, 0x1f, RZ ;  /* 0x0000001f02027819 */ /* 0x000fc800000006ff */
[----:B------:R-:W2:Y:S02]  /*0fb0*/  SYNCS.PHASECHK.TRANS64.TRYWAIT P1, [UR32+-0x8], R2 ;  /* 0xfffff802ff0075a7 */ /* 0x000ea40008020160 */
[----:B--2---:R-:W-:Y:S05]  /*0fc0*/  @!P1 BRA `(.L_x_18) ;  /* 0x000000c000109947 */ /* 0x004fea0003800000 */
.L_x_105:
[----:B------:R-:W-:Y:S01]  /*0fd0*/  USHF.R.U32.HI UR4, URZ, 0x4, UR38 ;  /* 0x000000043f047899 */ /* 0x000fe20008011626 */
[----:B------:R-:W-:Y:S01]  /*0fe0*/  WARPGROUP.ARRIVE ;  /* 0x00000000000079c5 */ /* 0x000fe20000000000 */
[----:B------:R-:W-:Y:S01]  /*0ff0*/  UIADD3 UR8, UR38, 0x6000, URZ ;  /* 0x0000600026087890 */ /* 0x000fe2000fffe03f */
[C---:B-1----:R-:W-:Y:S01]  /*1000*/  IADD3 R3, R5.reuse, 0x8, RZ ;  /* 0x0000000805037810 */ /* 0x042fe20007ffe0ff */
[----:B------:R-:W-:Y:S01]  /*1010*/  ULOP3.LUT UR4, UR4, 0x3fff, URZ, 0xc0, !UPT ;  /* 0x00003fff04047892 */ /* 0x000fe2000f8ec03f */
[C---:B------:R-:W-:Y:S01]  /*1020*/  ISETP.GE.AND P1, PT, R0.reuse, R5, PT ;  /* 0x000000050000720c */ /* 0x040fe20003f26270 */
[----:B------:R-:W-:Y:S01]  /*1030*/  USHF.R.U32.HI UR8, URZ, 0x4, UR8 ;  /* 0x000000043f087899 */ /* 0x000fe20008011608 */
[C---:B------:R-:W-:Y:S01]  /*1040*/  ISETP.GE.AND P2, PT, R0.reuse, R3, PT ;  /* 0x000000030000720c */ /* 0x040fe20003f46270 */
[----:B------:R-:W-:Y:S01]  /*1050*/  ULOP3.LUT UR4, UR4, 0x10000, URZ, 0xfc, !UPT ;  /* 0x0001000004047892 */ /* 0x000fe2000f8efc3f */
[C---:B------:R-:W-:Y:S01]  /*1060*/  IADD3 R3, R5.reuse, 0x11, RZ ;  /* 0x0000001105037810 */ /* 0x040fe20007ffe0ff */
[----:B------:R-:W-:Y:S01]  /*1070*/  ULOP3.LUT UR10, UR8, 0x3fff, URZ, 0xc0, !UPT ;  /* 0x00003fff080a7892 */ /* 0x000fe2000f8ec03f */
[C---:B------:R-:W-:Y:S01]  /*1080*/  VIADD R7, R5.reuse, 0x9 ;  /* 0x0000000905077836 */ /* 0x040fe20000000000 */
[----:B------:R-:W-:Y:S01]  /*1090*/  UIMAD UR8, UR6, 0x300, UR4 ;  /* 0x00000300060878a4 */ /* 0x000fe2000f8e0204 */
[C---:B------:R-:W-:Y:S01]  /*10a0*/  ISETP.GE.AND P5, PT, R0.reuse, R3, PT ;  /* 0x000000030000720c */ /* 0x040fe20003fa6270 */
[----:B------:R-:W-:Y:S01]  /*10b0*/  ULOP3.LUT UR4, UR10, 0x10000, URZ, 0xfc, !UPT ;  /* 0x000100000a047892 */ /* 0x000fe2000f8efc3f */
[C---:B------:R-:W-:Y:S01]  /*10c0*/  VIADD R3, R5.reuse, 0x18 ;  /* 0x0000001805037836 */ /* 0x040fe20000000000 */
[----:B------:R-:W-:Y:S01]  /*10d0*/  UMOV UR9, 0x80000020 ;  /* 0x8000002000097882 */ /* 0x000fe20000000000 */
[----:B------:R-:W-:Y:S01]  /*10e0*/  UMOV UR15, 0x80000020 ;  /* 0x80000020000f7882 */ /* 0x000fe20000000000 */
[----:B------:R-:W-:Y:S01]  /*10f0*/  UMOV UR13, UR9 ;  /* 0x00000009000d7c82 */ /* 0x000fe20008000000 */
[----:B------:R-:W-:Y:S01]  /*1100*/  UMOV UR12, UR8 ;  /* 0x00000008000c7c82 */ /* 0x000fe20008000000 */
[----:B------:R-:W-:Y:S01]  /*1110*/  UIADD3 UR16, UR8, 0x100, URZ ;  /* 0x0000010008107890 */ /* 0x000fe2000fffe03f */
[C---:B------:R-:W-:Y:S01]  /*1120*/  ISETP.GT.AND P6, PT, R0.reuse, R5, PT ;  /* 0x000000050000720c */ /* 0x040fe20003fc4270 */
[----:B------:R-:W-:Y:S01]  /*1130*/  UMOV UR14, UR4 ;  /* 0x00000004000e7c82 */ /* 0x000fe20008000000 */
[----:B------:R-:W-:Y:S01]  /*1140*/  UIADD3 UR18, UR4, 0x200, URZ ;  /* 0x0000020004127890 */ /* 0x000fe2000fffe03f */
[----:B------:R-:W-:Y:S01]  /*1150*/  HGMMA.64x128x16.F32 R24, gdesc[UR12], RZ, !UPT, gsb0 ;  /* 0x01e000000c1879f0 */ /* 0x000fe2000c0008ff */
[----:B------:R-:W-:Y:S01]  /*1160*/  UIADD3 UR12, UR8, 0x2, URZ ;  /* 0x00000002080c7890 */ /* 0x000fe2000fffe03f */
[C---:B------:R-:W-:Y:S01]  /*1170*/  ISETP.GE.AND P3, PT, R0.reuse, R7, PT ;  /* 0x000000070000720c */ /* 0x040fe20003f66270 */
[----:B------:R-:W-:Y:S01]  /*1180*/  UIADD3 UR14, UR4, 0x2, URZ ;  /* 0x00000002040e7890 */ /* 0x000fe2000fffe03f */
[C---:B------:R-:W-:Y:S01]  /*1190*/  IADD3 R11, R5.reuse, 0x10, RZ ;  /* 0x00000010050b7810 */ /* 0x040fe20007ffe0ff */
[----:B------:R-:W-:Y:S01]  /*11a0*/  UMOV UR13, 0x80000020 ;  /* 0x80000020000d7882 */ /* 0x000fe20000000000 */
[----:B------:R-:W-:Y:S01]  /*11b0*/  UMOV UR15, 0x80000020 ;  /* 0x80000020000f7882 */ /* 0x000fe20000000000 */
[----:B------:R-:W-:Y:S01]  /*11c0*/  UMOV UR17, 0x80000020 ;  /* 0x8000002000117882 */ /* 0x000fe20000000000 */
[----:B------:R-:W-:Y:S01]  /*11d0*/  UMOV UR19, 0x80000020 ;  /* 0x8000002000137882 */ /* 0x000fe20000000000 */
[----:B------:R-:W-:Y:S01]  /*11e0*/  UIADD3 UR20, UR8, 0x102, URZ ;  /* 0x0000010208147890 */ /* 0x000fe2000fffe03f */
[----:B------:R-:W-:Y:S01]  /*11f0*/  IADD3 R7, R5, 0x20, RZ ;  /* 0x0000002005077810 */ /* 0x000fe20007ffe0ff */
[----:B------:R-:W-:Y:S01]  /*1200*/  UIADD3 UR22, UR4, 0x202, URZ ;  /* 0x0000020204167890 */ /* 0x000fe2000fffe03f */
[C---:B------:R-:W-:Y:S01]  /*1210*/  VIADD R2, R0.reuse, 0x8 ;  /* 0x0000000800027836 */ /* 0x040fe20000000000 */
[----:B------:R-:W-:Y:S01]  /*1220*/  UMOV UR21, 0x80000020 ;  /* 0x8000002000157882 */ /* 0x000fe20000000000 */
[----:B------:R-:W-:Y:S01]  /*1230*/  UMOV UR23, 0x80000020 ;  /* 0x8000002000177882 */ /* 0x000fe20000000000 */
[----:B------:R-:W-:Y:S01]  /*1240*/  UIADD3 UR24, UR8, 0x200, URZ ;  /* 0x0000020008187890 */ /* 0x000fe2000fffe03f */
[----:B------:R-:W-:Y:S01]  /*1250*/  ISETP.GE.AND P4, PT, R0, R11, PT ;  /* 0x0000000b0000720c */ /* 0x000fe20003f86270 */
[----:B------:R-:W-:Y:S01]  /*1260*/  UIADD3 UR26, UR4, 0x400, URZ ;  /* 0x00000400041a7890 */ /* 0x000fe2000fffe03f */
[----:B------:R-:W-:Y:S01]  /*1270*/  UMOV UR25, 0x80000020 ;  /* 0x8000002000197882 */ /* 0x000fe20000000000 */
[----:B------:R-:W-:Y:S01]  /*1280*/  UMOV UR27, 0x80000020 ;  /* 0x80000020001b7882 */ /* 0x000fe20000000000 */
[----:B------:R-:W-:-:S02]  /*1290*/  UIADD3 UR28, UR8, 0x202, URZ ;  /* 0x00000202081c7890 */ /* 0x000fc4000fffe03f */
[----:B------:R-:W-:Y:S01]  /*12a0*/  UIADD3 UR30, UR4, 0x402, URZ ;  /* 0x00000402041e7890 */ /* 0x000fe2000fffe03f */
[----:B------:R-:W-:Y:S01]  /*12b0*/  UMOV UR29, 0x80000020 ;  /* 0x80000020001d7882 */ /* 0x000fe20000000000 */
[----:B------:R-:W-:Y:S01]  /*12c0*/  UMOV UR31, 0x80000020 ;  /* 0x80000020001f7882 */ /* 0x000fe20000000000 */
[----:B------:R-:W-:Y:S01]  /*12d0*/  ULDC UR6, c[0x0][0x604] ;  /* 0x0001810000067ab9 */ /* 0x000fe20000000800 */
[----:B------:R-:W-:-:S04]  /*12e0*/  USHF.L.U32 UR7, UR7, 0x3, URZ ;  /* 0x0000000307077899 */ /* 0x000fc8000800063f */
[----:B------:R-:W-:Y:S01]  /*12f0*/  ULOP3.LUT UR7, UR7, 0x8, URZ, 0xc, !UPT ;  /* 0x0000000807077892 */ /* 0x000fe2000f8e0c3f */
[----:B------:R-:W-:Y:S02]  /*1300*/  WARPGROUP.DEPBAR.LE gsb0, 0x0 ;  /* 0x00008000000079c5 */ /* 0x000fe40000010000 */
[----:B------:R-:W-:-:S06]  /*1310*/  WARPGROUP.ARRIVE ;  /* 0x00000000000079c5 */ /* 0x000fcc0000000000 */
[----:B------:R-:W-:Y:S01]  /*1320*/  HGMMA.64x128x16.F32 R24, gdesc[UR12], R24, gsb0 ;  /* 0x01e000000c1879f0 */ /* 0x000fe20008000818 */
[----:B------:R-:W-:Y:S02]  /*1330*/  ULDC UR14, c[0x0][0x604] ;  /* 0x00018100000e7ab9 */ /* 0x000fe40000000800 */
[----:B------:R-:W-:Y:S02]  /*1340*/  WARPGROUP.DEPBAR.LE gsb0, 0x0 ;  /* 0x00008000000079c5 */ /* 0x000fe40000010000 */
[----:B------:R-:W-:-:S07]  /*1350*/  WARPGROUP.ARRIVE ;  /* 0x00000000000079c5 */ /* 0x000fce0000000000 */
[----:B------:R-:W-:Y:S03]  /*1360*/  HGMMA.64x128x16.F32 R24, gdesc[UR16], R24, gsb0 ;  /* 0x01e00000101879f0 */ /* 0x000fe60008000818 */
        /* <DEDUP_REMOVED lines=10> */
[----:B------:R-:W-:Y:S02]  /*1410*/  FSEL R24, R24, -INF , P1 ;  /* 0xff80000018187808 */ /* 0x000fe40000800000 */
[----:B------:R-:W-:Y:S02]  /*1420*/  FSEL R30, R30, -INF , P1 ;  /* 0xff8000001e1e7808 */ /* 0x000fe40000800000 */
[----:B------:R-:W-:Y:S02]  /*1430*/  ISETP.GE.AND P1, PT, R0, R3, PT ;  /* 0x000000030000720c */ /* 0x000fe40003f26270 */
[----:B------:R-:W-:-:S02]  /*1440*/  IADD3 R3, R5, 0x19, RZ ;  /* 0x0000001905037810 */ /* 0x000fc40007ffe0ff */
[----:B------:R-:W-:Y:S02]  /*1450*/  FSEL R25, R25, -INF , P6 ;  /* 0xff80000019197808 */ /* 0x000fe40003000000 */
[----:B------:R-:W-:Y:S02]  /*1460*/  FSEL R31, R31, -INF , P6 ;  /* 0xff8000001f1f7808 */ /* 0x000fe40003000000 */
[----:B------:R-:W-:Y:S01]  /*1470*/  ISETP.GE.AND P6, PT, R0, R3, PT ;  /* 0x000000030000720c */ /* 0x000fe20003fc6270 */
[----:B------:R-:W-:Y:S01]  /*1480*/  VIADD R3, R5, 0x21 ;  /* 0x0000002105037836 */ /* 0x000fe20000000000 */
[----:B------:R-:W-:Y:S02]  /*1490*/  FSEL R28, R28, -INF , P2 ;  /* 0xff8000001c1c7808 */ /* 0x000fe40001000000 */
[----:B------:R-:W-:Y:S02]  /*14a0*/  FSEL R34, R34, -INF , P2 ;  /* 0xff80000022227808 */ /* 0x000fe40001000000 */
[----:B------:R-:W-:-:S02]  /*14b0*/  ISETP.GE.AND P2, PT, R0, R7, PT ;  /* 0x000000070000720c */ /* 0x000fc40003f46270 */
[----:B------:R-:W-:Y:S02]  /*14c0*/  IADD3 R7, R5, 0x28, RZ ;  /* 0x0000002805077810 */ /* 0x000fe40007ffe0ff */
[----:B------:R-:W-:Y:S02]  /*14d0*/  FSEL R36, R36, -INF , P1 ;  /* 0xff80000024247808 */ /* 0x000fe40000800000 */
[----:B------:R-:W-:Y:S02]  /*14e0*/  FSEL R42, R42, -INF , P1 ;  /* 0xff8000002a2a7808 */ /* 0x000fe40000800000 */
[----:B------:R-:W-:Y:S02]  /*14f0*/  FSEL R37, R37, -INF , P6 ;  /* 0xff80000025257808 */ /* 0x000fe40003000000 */
[----:B------:R-:W-:Y:S02]  /*1500*/  FSEL R43, R43, -INF , P6 ;  /* 0xff8000002b2b7808 */ /* 0x000fe40003000000 */
[----:B------:R-:W-:-:S02]  /*1510*/  ISETP.GE.AND P1, PT, R2, R5, PT ;  /* 0x000000050200720c */ /* 0x000fc40003f26270 */
[----:B------:R-:W-:Y:S02]  /*1520*/  ISETP.GT.AND P6, PT, R2, R5, PT ;  /* 0x000000050200720c */ /* 0x000fe40003fc4270 */
[----:B------:R-:W-:Y:S02]  /*1530*/  FSEL R32, R32, -INF , P4 ;  /* 0xff80000020207808 */ /* 0x000fe40002000000 */
[----:B------:R-:W-:Y:S02]  /*1540*/  FSEL R38, R38, -INF , P4 ;  /* 0xff80000026267808 */ /* 0x000fe40002000000 */
[----:B------:R-:W-:Y:S02]  /*1550*/  ISETP.GE.AND P4, PT, R0, R7, PT ;  /* 0x000000070000720c */ /* 0x000fe40003f86270 */
[----:B------:R-:W-:Y:S02]  /*1560*/  IADD3 R7, R5, 0x31, RZ ;  /* 0x0000003105077810 */ /* 0x000fe40007ffe0ff */
[----:B------:R-:W-:-:S02]  /*1570*/  FSEL R26, R26, -INF , P1 ;  /* 0xff8000001a1a7808 */ /* 0x000fc40000800000 */
[----:B------:R-:W-:Y:S02]  /*1580*/  FSEL R27, R27, -INF , P6 ;  /* 0xff8000001b1b7808 */ /* 0x000fe40003000000 */
[----:B------:R-:W-:Y:S02]  /*1590*/  ISETP.GE.AND P1, PT, R0, R7, PT ;  /* 0x000000070000720c */ /* 0x000fe40003f26270 */
[----:B------:R-:W-:Y:S02]  /*15a0*/  FMNMX R7, R26, R27, !PT ;  /* 0x0000001b1a077209 */ /* 0x000fe40007800000 */
[----:B------:R-:W-:Y:S02]  /*15b0*/  FSEL R29, R29, -INF , P3 ;  /* 0xff8000001d1d7808 */ /* 0x000fe40001800000 */
[----:B------:R-:W-:Y:S02]  /*15c0*/  FMNMX R4, R30, R7, !PT ;  /* 0x000000071e047209 */ /* 0x000fe40007800000 */
[----:B------:R-:W-:-:S02]  /*15d0*/  FSEL R35, R35, -INF , P3 ;  /* 0xff80000023237808 */ /* 0x000fc40001800000 */
[----:B------:R-:W-:Y:S02]  /*15e0*/  FMNMX R7, R31, R4, !PT ;  /* 0x000000041f077209 */ /* 0x000fe40007800000 */
[----:B------:R-:W-:Y:S02]  /*15f0*/  ISETP.GE.AND P3, PT, R0, R3, PT ;  /* 0x000000030000720c */ /* 0x000fe40003f66270 */
[----:B------:R-:W-:Y:S02]  /*1600*/  FMNMX R4, R34, R7, !PT ;  /* 0x0000000722047209 */ /* 0x000fe40007800000 */
[----:B------:R-:W-:Y:S02]  /*1610*/  IADD3 R3, R5, 0x29, RZ ;  /* 0x0000002905037810 */ /* 0x000fe40007ffe0ff */
[----:B------:R-:W-:Y:S02]  /*1620*/  FSEL R33, R33, -INF , P5 ;  /* 0xff80000021217808 */ /* 0x000fe40002800000 */
[----:B------:R-:W-:-:S02]  /*1630*/  FSEL R39, R39, -INF , P5 ;  /* 0xff80000027277808 */ /* 0x000fc40002800000 */
[----:B------:R-:W-:Y:S02]  /*1640*/  FMNMX R7, R35, R4, !PT ;  /* 0x0000000423077209 */ /* 0x000fe40007800000 */
[----:B------:R-:W-:Y:S02]  /*1650*/  ISETP.GE.AND P5, PT, R0, R3, PT ;  /* 0x000000030000720c */ /* 0x000fe40003fa6270 */
[C---:B------:R-:W-:Y:S02]  /*1660*/  IADD3 R3, R5.reuse, 0x30, RZ ;  /* 0x0000003005037810 */ /* 0x040fe40007ffe0ff */
[----:B------:R-:W-:Y:S02]  /*1670*/  FMNMX R4, R38, R7, !PT ;  /* 0x0000000726047209 */ /* 0x000fe40007800000 */
[----:B------:R-:W-:Y:S01]  /*1680*/  ISETP.GE.AND P6, PT, R0, R3, PT ;  /* 0x000000030000720c */ /* 0x000fe20003fc6270 */
[----:B------:R-:W-:Y:S01]  /*1690*/  VIADD R3, R5, 0x38 ;  /* 0x0000003805037836 */ /* 0x000fe20000000000 */
[----:B------:R-:W-:-:S02]  /*16a0*/  FMNMX R7, R39, R4, !PT ;  /* 0x0000000427077209 */ /* 0x000fc40007800000 */
[----:B------:R-:W-:Y:S02]  /*16b0*/  FSEL R40, R40, -INF , P2 ;  /* 0xff80000028287808 */ /* 0x000fe40001000000 */
[----:B------:R-:W-:Y:S02]  /*16c0*/  FSEL R46, R46, -INF , P2 ;  /* 0xff8000002e2e7808 */ /* 0x000fe40001000000 */
[----:B------:R-:W-:Y:S02]  /*16d0*/  ISETP.GE.AND P2, PT, R0, R3, PT ;  /* 0x000000030000720c */ /* 0x000fe40003f46270 */
[----:B------:R-:W-:Y:S02]  /*16e0*/  FMNMX R4, R42, R7, !PT ;  /* 0x000000072a047209 */ /* 0x000fe40007800000 */
[----:B------:R-:W-:Y:S02]  /*16f0*/  IADD3 R3, R5, 0x39, RZ ;  /* 0x0000003905037810 */ /* 0x000fe40007ffe0ff */
[----:B------:R-:W-:-:S02]  /*1700*/  FSEL R41, R41, -INF , P3 ;  /* 0xff80000029297808 */ /* 0x000fc40001800000 */
[----:B------:R-:W-:Y:S02]  /*1710*/  FSEL R47, R47, -INF , P3 ;  /* 0xff8000002f2f7808 */ /* 0x000fe40001800000 */
[----:B------:R-:W-:Y:S02]  /*1720*/  FMNMX R7, R43, R4, !PT ;  /* 0x000000042b077209 */ /* 0x000fe40007800000 */
[----:B------:R-:W-:Y:S02]  /*1730*/  ISETP.GE.AND P3, PT, R0, R3, PT ;  /* 0x000000030000720c */ /* 0x000fe40003f66270 */
[----:B------:R-:W-:Y:S02]  /*1740*/  IADD3 R3, R5, 0x40, RZ ;  /* 0x0000004005037810 */ /* 0x000fe40007ffe0ff */
[----:B------:R-:W-:Y:S02]  /*1750*/  FMNMX R4, R46, R7, !PT ;  /* 0x000000072e047209 */ /* 0x000fe40007800000 */
[----:B------:R-:W-:-:S02]  /*1760*/  FSEL R44, R44, -INF , P4 ;  /* 0xff8000002c2c7808 */ /* 0x000fc40002000000 */
[----:B------:R-:W-:Y:S02]  /*1770*/  FSEL R50, R50, -INF , P4 ;  /* 0xff80000032327808 */ /* 0x000fe40002000000 */
[C---:B------:R-:W-:Y:S01]  /*1780*/  ISETP.GE.AND P4, PT, R0.reuse, R3, PT ;  /* 0x000000030000720c */ /* 0x040fe20003f86270 */
[----:B------:R-:W-:Y:S01]  /*1790*/  VIADD R3, R5, 0x41 ;  /* 0x0000004105037836 */ /* 0x000fe20000000000 */
[----:B------:R-:W-:Y:S02]  /*17a0*/  FMNMX R7, R47, R4, !PT ;  /* 0x000000042f077209 */ /* 0x000fe40007800000 */
[----:B------:R-:W-:Y:S02]  /*17b0*/  FSEL R45, R45, -INF , P5 ;  /* 0xff8000002d2d7808 */ /* 0x000fe40002800000 */
[----:B------:R-:W-:Y:S02]  /*17c0*/  FSEL R51, R51, -INF , P5 ;  /* 0xff80000033337808 */ /* 0x000fe40002800000 */
[----:B------:R-:W-:-:S02]  /*17d0*/  ISETP.GE.AND P5, PT, R0, R3, PT ;  /* 0x000000030000720c */ /* 0x000fc40003fa6270 */
[----:B------:R-:W-:Y:S02]  /*17e0*/  FMNMX R4, R50, R7, !PT ;  /* 0x0000000732047209 */ /* 0x000fe40007800000 */
[----:B------:R-:W-:Y:S02]  /*17f0*/  IADD3 R3, R5, 0x48, RZ ;  /* 0x0000004805037810 */ /* 0x000fe40007ffe0ff */
[----:B------:R-:W-:Y:S02]  /*1800*/  FMNMX R7, R24, R25, !PT ;  /* 0x0000001918077209 */ /* 0x000fe40007800000 */
[----:B------:R-:W-:Y:S02]  /*1810*/  FSEL R48, R48, -INF , P6 ;  /* 0xff80000030307808 */ /* 0x000fe40003000000 */
[----:B------:R-:W-:Y:S02]  /*1820*/  FSEL R54, R54, -INF , P6 ;  /* 0xff80000036367808 */ /* 0x000fe40003000000 */
[----:B------:R-:W-:-:S02]  /*1830*/  FMNMX R11, R51, R4, !PT ;  /* 0x00000004330b7209 */ /* 0x000fc40007800000 */
[----:B------:R-:W-:Y:S02]  /*1840*/  ISETP.GE.AND P6, PT, R0, R3, PT ;  /* 0x000000030000720c */ /* 0x000fe40003fc6270 */
[----:B------:R-:W-:Y:S02]  /*1850*/  FMNMX R4, R28, R7, !PT ;  /* 0x000000071c047209 */ /* 0x000fe40007800000 */
[----:B------:R-:W-:Y:S02]  /*1860*/  IADD3 R3, R5, 0x49, RZ ;  /* 0x0000004905037810 */ /* 0x000fe40007ffe0ff */
[----:B------:R-:W-:Y:S02]  /*1870*/  FSEL R49, R49, -INF , P1 ;  /* 0xff80000031317808 */ /* 0x000fe40000800000 */
[----:B------:R-:W-:Y:S02]  /*1880*/  FSEL R55, R55, -INF , P1 ;  /* 0xff80000037377808 */ /* 0x000fe40000800000 */
[----:B------:R-:W-:-:S02]  /*1890*/  FMNMX R7, R29, R4, !PT ;  /* 0x000000041d077209 */ /* 0x000fc40007800000 */
[----:B------:R-:W-:Y:S01]  /*18a0*/  ISETP.GE.AND P1, PT, R0, R3, PT ;  /* 0x000000030000720c */ /* 0x000fe20003f26270 */
[----:B------:R-:W-:Y:S01]  /*18b0*/  VIADD R3, R5, 0x50 ;  /* 0x0000005005037836 */ /* 0x000fe20000000000 */
[----:B------:R-:W-:Y:S02]  /*18c0*/  FMNMX R4, R32, R7, !PT ;  /* 0x0000000720047209 */ /* 0x000fe40007800000 */
[----:B------:R-:W-:Y:S02]  /*18d0*/  FSEL R52, R52, -INF , P2 ;  /* 0xff80000034347808 */ /* 0x000fe40001000000 */
[----:B------:R-:W-:Y:S02]  /*18e0*/  FSEL R58, R58, -INF , P2 ;  /* 0xff8000003a3a7808 */ /* 0x000fe40001000000 */
[----:B------:R-:W-:Y:S02]  /*18f0*/  FMNMX R6, R54, R11, !PT ;  /* 0x0000000b36067209 */ /* 0x000fe40007800000 */
[----:B------:R-:W-:-:S02]  /*1900*/  ISETP.GE.AND P2, PT, R0, R3, PT ;  /* 0x000000030000720c */ /* 0x000fc40003f46270 */
[----:B------:R-:W-:Y:S02]  /*1910*/  IADD3 R3, R5, 0x51, RZ ;  /* 0x0000005105037810 */ /* 0x000fe40007ffe0ff */
[----:B------:R-:W-:Y:S02]  /*1920*/  FMNMX R7, R33, R4, !PT ;  /* 0x0000000421077209 */ /* 0x000fe40007800000 */
        /* <DEDUP_REMOVED lines=10> */
[----:B------:R-:W-:Y:S01]  /*19d0*/  ISETP.GE.AND P4, PT, R0, R3, PT ;  /* 0x000000030000720c */ /* 0x000fe20003f86270 */
[----:B------:R-:W-:Y:S01]  /*19e0*/  VIADD R3, R5, 0x59 ;  /* 0x0000005905037836 */ /* 0x000fe20000000000 */
[----:B------:R-:W-:Y:S02]  /*19f0*/  FMNMX R11, R59, R6, !PT ;  /* 0x000000063b0b7209 */ /* 0x000fe40007800000 */
[----:B------:R-:W-:Y:S02]  /*1a00*/  FMNMX R4, R40, R7, !PT ;  /* 0x0000000728047209 */ /* 0x000fe40007800000 */
[----:B------:R-:W-:Y:S02]  /*1a10*/  FSEL R57, R57, -INF , P5 ;  /* 0xff80000039397808 */ /* 0x000fe40002800000 */
[----:B------:R-:W-:Y:S02]  /*1a20*/  FSEL R63, R63, -INF , P5 ;  /* 0xff8000003f3f7808 */ /* 0x000fe40002800000 */
[----:B------:R-:W-:-:S02]  /*1a30*/  FMNMX R6, R62, R11, !PT ;  /* 0x0000000b3e067209 */ /* 0x000fc40007800000 */
[----:B------:R-:W-:Y:S02]  /*1a40*/  ISETP.GE.AND P5, PT, R0, R3, PT ;  /* 0x000000030000720c */ /* 0x000fe40003fa6270 */
[----:B------:R-:W-:Y:S02]  /*1a50*/  IADD3 R3, R5, 0x60, RZ ;  /* 0x0000006005037810 */ /* 0x000fe40007ffe0ff */
[----:B------:R-:W-:Y:S02]  /*1a60*/  FMNMX R7, R41, R4, !PT ;  /* 0x0000000429077209 */ /* 0x000fe40007800000 */
[----:B------:R-:W-:Y:S02]  /*1a70*/  FSEL R66, R66, -INF , P6 ;  /* 0xff80000042427808 */ /* 0x000fe40003000000 */
[----:B------:R-:W-:Y:S02]  /*1a80*/  FMNMX R11, R63, R6, !PT ;  /* 0x000000063f0b7209 */ /* 0x000fe40007800000 */
[----:B------:R-:W-:-:S02]  /*1a90*/  FSEL R60, R60, -INF , P6 ;  /* 0xff8000003c3c7808 */ /* 0x000fc40003000000 */
[----:B------:R-:W-:Y:S02]  /*1aa0*/  ISETP.GE.AND P6, PT, R0, R3, PT ;  /* 0x000000030000720c */ /* 0x000fe40003fc6270 */
[----:B------:R-:W-:Y:S02]  /*1ab0*/  FMNMX R4, R44, R7, !PT ;  /* 0x000000072c047209 */ /* 0x000fe40007800000 */
[----:B------:R-:W-:Y:S02]  /*1ac0*/  IADD3 R3, R5, 0x61, RZ ;  /* 0x0000006105037810 */ /* 0x000fe40007ffe0ff */
[----:B------:R-:W-:Y:S02]  /*1ad0*/  FSEL R67, R67, -INF , P1 ;  /* 0xff80000043437808 */ /* 0x000fe40000800000 */
[----:B------:R-:W-:Y:S02]  /*1ae0*/  FMNMX R6, R66, R11, !PT ;  /* 0x0000000b42067209 */ /* 0x000fe40007800000 */
[----:B------:R-:W-:-:S02]  /*1af0*/  FSEL R61, R61, -INF , P1 ;  /* 0xff8000003d3d7808 */ /* 0x000fc40000800000 */
[----:B------:R-:W-:Y:S02]  /*1b00*/  FMNMX R7, R45, R4, !PT ;  /* 0x000000042d077209 */ /* 0x000fe40007800000 */
[----:B------:R-:W-:Y:S01]  /*1b10*/  ISETP.GE.AND P1, PT, R0, R3, PT ;  /* 0x000000030000720c */ /* 0x000fe20003f26270 */
[----:B------:R-:W-:Y:S01]  /*1b20*/  VIADD R3, R5, 0x68 ;  /* 0x0000006805037836 */ /* 0x000fe20000000000 */
[----:B------:R-:W-:Y:S02]  /*1b30*/  FSEL R70, R70, -INF , P2 ;  /* 0xff80000046467808 */ /* 0x000fe40001000000 */
[----:B------:R-:W-:Y:S02]  /*1b40*/  FMNMX R11, R67, R6, !PT ;  /* 0x00000006430b7209 */ /* 0x000fe40007800000 */
[----:B------:R-:W-:Y:S02]  /*1b50*/  FMNMX R4, R48, R7, !PT ;  /* 0x0000000730047209 */ /* 0x000fe40007800000 */
[----:B------:R-:W-:-:S02]  /*1b60*/  FSEL R64, R64, -INF , P2 ;  /* 0xff80000040407808 */ /* 0x000fc40001000000 */
[----:B------:R-:W-:Y:S02]  /*1b70*/  FSEL R71, R71, -INF , P3 ;  /* 0xff80000047477808 */ /* 0x000fe40001800000 */
[----:B------:R-:W-:Y:S02]  /*1b80*/  FMNMX R6, R70, R11, !PT ;  /* 0x0000000b46067209 */ /* 0x000fe40007800000 */
[----:B------:R-:W-:Y:S02]  /*1b90*/  ISETP.GE.AND P2, PT, R0, R3, PT ;  /* 0x000000030000720c */ /* 0x000fe40003f46270 */
[----:B------:R-:W-:Y:S02]  /*1ba0*/  IADD3 R3, R5, 0x69, RZ ;  /* 0x0000006905037810 */ /* 0x000fe40007ffe0ff */
[----:B------:R-:W-:Y:S02]  /*1bb0*/  FMNMX R7, R49, R4, !PT ;  /* 0x0000000431077209 */ /* 0x000fe40007800000 */
[----:B------:R-:W-:-:S02]  /*1bc0*/  FSEL R74, R74, -INF , P4 ;  /* 0xff8000004a4a7808 */ /* 0x000fc40002000000 */
[----:B------:R-:W-:Y:S02]  /*1bd0*/  FMNMX R11, R71, R6, !PT ;  /* 0x00000006470b7209 */ /* 0x000fe40007800000 */
[----:B------:R-:W-:Y:S02]  /*1be0*/  FSEL R65, R65, -INF , P3 ;  /* 0xff80000041417808 */ /* 0x000fe40001800000 */
[----:B------:R-:W-:Y:S02]  /*1bf0*/  ISETP.GE.AND P3, PT, R0, R3, PT ;  /* 0x000000030000720c */ /* 0x000fe40003f66270 */
[----:B------:R-:W-:Y:S02]  /*1c00*/  FMNMX R4, R52, R7, !PT ;  /* 0x0000000734047209 */ /* 0x000fe40007800000 */
[----:B------:R-:W-:Y:S02]  /*1c10*/  IADD3 R3, R5, 0x70, RZ ;  /* 0x0000007005037810 */ /* 0x000fe40007ffe0ff */
[----:B------:R-:W-:-:S02]  /*1c20*/  FSEL R75, R75, -INF , P5 ;  /* 0xff8000004b4b7808 */ /* 0x000fc40002800000 */
[----:B------:R-:W-:Y:S02]  /*1c30*/  FMNMX R6, R74, R11, !PT ;  /* 0x0000000b4a067209 */ /* 0x000fe40007800000 */
[----:B------:R-:W-:Y:S02]  /*1c40*/  FSEL R68, R68, -INF , P4 ;  /* 0xff80000044447808 */ /* 0x000fe40002000000 */
[----:B------:R-:W-:Y:S02]  /*1c50*/  FMNMX R7, R53, R4, !PT ;  /* 0x0000000435077209 */ /* 0x000fe40007800000 */
[----:B------:R-:W-:Y:S01]  /*1c60*/  ISETP.GE.AND P4, PT, R0, R3, PT ;  /* 0x000000030000720c */ /* 0x000fe20003f86270 */
[----:B------:R-:W-:Y:S01]  /*1c70*/  VIADD R3, R5, 0x71 ;  /* 0x0000007105037836 */ /* 0x000fe20000000000 */
[----:B------:R-:W-:Y:S02]  /*1c80*/  FSEL R78, R78, -INF , P6 ;  /* 0xff8000004e4e7808 */ /* 0x000fe40003000000 */
[----:B------:R-:W-:-:S02]  /*1c90*/  FMNMX R11, R75, R6, !PT ;  /* 0x000000064b0b7209 */ /* 0x000fc40007800000 */
[----:B------:R-:W-:Y:S02]  /*1ca0*/  FMNMX R4, R56, R7, !PT ;  /* 0x0000000738047209 */ /* 0x000fe40007800000 */
[----:B------:R-:W-:Y:S02]  /*1cb0*/  FSEL R79, R79, -INF , P1 ;  /* 0xff8000004f4f7808 */ /* 0x000fe40000800000 */
[----:B------:R-:W-:Y:S02]  /*1cc0*/  FMNMX R6, R78, R11, !PT ;  /* 0x0000000b4e067209 */ /* 0x000fe40007800000 */
[----:B------:R-:W-:Y:S02]  /*1cd0*/  FSEL R69, R69, -INF , P5 ;  /* 0xff80000045457808 */ /* 0x000fe40002800000 */
[----:B------:R-:W-:Y:S02]  /*1ce0*/  ISETP.GE.AND P5, PT, R0, R3, PT ;  /* 0x000000030000720c */ /* 0x000fe40003fa6270 */
[----:B------:R-:W-:-:S02]  /*1cf0*/  FMNMX R3, R57, R4, !PT ;  /* 0x0000000439037209 */ /* 0x000fc40007800000 */
[----:B------:R-:W-:Y:S02]  /*1d00*/  FSEL R82, R82, -INF , P2 ;  /* 0xff80000052527808 */ /* 0x000fe40001000000 */
[----:B------:R-:W-:Y:S02]  /*1d10*/  FMNMX R11, R79, R6, !PT ;  /* 0x000000064f0b7209 */ /* 0x000fe40007800000 */
[----:B------:R-:W-:Y:S02]  /*1d20*/  FMNMX R4, R60, R3, !PT ;  /* 0x000000033c047209 */ /* 0x000fe40007800000 */
[----:B------:R-:W-:Y:S02]  /*1d30*/  FSEL R83, R83, -INF , P3 ;  /* 0xff80000053537808 */ /* 0x000fe40001800000 */
[----:B------:R-:W-:Y:S02]  /*1d40*/  FMNMX R6, R82, R11, !PT ;  /* 0x0000000b52067209 */ /* 0x000fe40007800000 */
[----:B------:R-:W-:-:S02]  /*1d50*/  FMNMX R3, R61, R4, !PT ;  /* 0x000000043d037209 */ /* 0x000fc40007800000 */
[----:B------:R-:W-:Y:S02]  /*1d60*/  FSEL R86, R86, -INF , P4 ;  /* 0xff80000056567808 */ /* 0x000fe40002000000 */
[----:B------:R-:W-:Y:S02]  /*1d70*/  FMNMX R7, R83, R6, !PT ;  /* 0x0000000653077209 */ /* 0x000fe40007800000 */
[----:B------:R-:W-:Y:S02]  /*1d80*/  FMNMX R4, R64, R3, !PT ;  /* 0x0000000340047209 */ /* 0x000fe40007800000 */
[----:B------:R-:W-:Y:S02]  /*1d90*/  FSEL R87, R87, -INF , P5 ;  /* 0xff80000057577808 */ /* 0x000fe40002800000 */
[----:B------:R-:W-:Y:S02]  /*1da0*/  FMNMX R6, R86, R7, !PT ;  /* 0x0000000756067209 */ /* 0x000fe40007800000 */
[----:B------:R-:W-:-:S02]  /*1db0*/  FMNMX R3, R65, R4, !PT ;  /* 0x0000000441037209 */ /* 0x000fc40007800000 */
[----:B------:R-:W-:Y:S02]  /*1dc0*/  FMNMX R6, R87, R6, !PT ;  /* 0x0000000657067209 */ /* 0x000fe40007800000 */
[----:B------:R-:W-:Y:S02]  /*1dd0*/  FMNMX R4, R68, R3, !PT ;  /* 0x0000000344047209 */ /* 0x000fe40007800000 */
[----:B------:R-:W-:Y:S01]  /*1de0*/  FSEL R72, R72, -INF , P6 ;  /* 0xff80000048487808 */ /* 0x000fe20003000000 */
[----:B------:R-:W1:Y:S01]  /*1df0*/  SHFL.BFLY PT, R11, R6, 0x1, 0x1f ;  /* 0x0c201f00060b7f89 */ /* 0x000e6200000e0000 */
[----:B------:R-:W-:Y:S02]  /*1e00*/  FMNMX R3, R69, R4, !PT ;  /* 0x0000000445037209 */ /* 0x000fe40007800000 */
[----:B------:R-:W-:Y:S02]  /*1e10*/  FSEL R73, R73, -INF , P1 ;  /* 0xff80000049497808 */ /* 0x000fe40000800000 */
[----:B------:R-:W-:-:S02]  /*1e20*/  FMNMX R4, R72, R3, !PT ;  /* 0x0000000348047209 */ /* 0x000fc40007800000 */
[----:B------:R-:W-:Y:S02]  /*1e30*/  FSEL R76, R76, -INF , P2 ;  /* 0xff8000004c4c7808 */ /* 0x000fe40001000000 */
[----:B------:R-:W-:Y:S02]  /*1e40*/  FMNMX R7, R73, R4, !PT ;  /* 0x0000000449077209 */ /* 0x000fe40007800000 */
[----:B------:R-:W-:Y:S02]  /*1e50*/  FSEL R77, R77, -INF , P3 ;  /* 0xff8000004d4d7808 */ /* 0x000fe40001800000 */
[----:B------:R-:W-:Y:S02]  /*1e60*/  FMNMX R4, R76, R7, !PT ;  /* 0x000000074c047209 */ /* 0x000fe40007800000 */
[----:B------:R-:W-:Y:S02]  /*1e70*/  IADD3 R3, R5, 0x78, RZ ;  /* 0x0000007805037810 */ /* 0x000fe40007ffe0ff */
[----:B------:R-:W-:-:S02]  /*1e80*/  FSEL R80, R80, -INF , P4 ;  /* 0xff80000050507808 */ /* 0x000fc40002000000 */
[----:B------:R-:W-:Y:S02]  /*1e90*/  FMNMX R7, R77, R4, !PT ;  /* 0x000000044d077209 */ /* 0x000fe40007800000 */
[----:B------:R-:W-:Y:S02]  /*1ea0*/  ISETP.GE.AND P1, PT, R0, R3, PT ;  /* 0x000000030000720c */ /* 0x000fe40003f26270 */
[----:B------:R-:W-:Y:S02]  /*1eb0*/  IADD3 R3, R5, 0x79, RZ ;  /* 0x0000007905037810 */ /* 0x000fe40007ffe0ff */
[----:B------:R-:W-:Y:S02]  /*1ec0*/  FSEL R81, R81, -INF , P5 ;  /* 0xff80000051517808 */ /* 0x000fe40002800000 */
[----:B------:R-:W-:Y:S02]  /*1ed0*/  FMNMX R4, R80, R7, !PT ;  /* 0x0000000750047209 */ /* 0x000fe40007800000 */
[----:B-1----:R-:W-:-:S02]  /*1ee0*/  FMNMX R11, R6, R11, !PT ;  /* 0x0000000b060b7209 */ /* 0x002fc40007800000 */
[----:B------:R-:W-:Y:S02]  /*1ef0*/  ISETP.GE.AND P2, PT, R0, R3, PT ;  /* 0x000000030000720c */ /* 0x000fe40003f46270 */
[----:B------:R-:W-:Y:S01]  /*1f00*/  FSEL R84, R84, -INF , P1 ;  /* 0xff80000054547808 */ /* 0x000fe20000800000 */
[----:B------:R-:W1:Y:S01]  /*1f10*/  SHFL.BFLY PT, R6, R11, 0x2, 0x1f ;  /* 0x0c401f000b067f89 */ /* 0x000e6200000e0000 */
[----:B------:R-:W-:Y:S02]  /*1f20*/  FMNMX R3, R81, R4, !PT ;  /* 0x0000000451037209 */ /* 0x000fe40007800000 */
[----:B------:R-:W-:Y:S02]  /*1f30*/  FSEL R85, R85, -INF , P2 ;  /* 0xff80000055557808 */ /* 0x000fe40001000000 */
[----:B------:R-:W-:-:S04]  /*1f40*/  FMNMX R4, R84, R3, !PT ;  /* 0x0000000354047209 */ /* 0x000fc80007800000 */
[----:B------:R-:W-:-:S05]  /*1f50*/  FMNMX R4, R85, R4, !PT ;  /* 0x0000000455047209 */ /* 0x000fca0007800000 */
[----:B------:R-:W2:Y:S01]  /*1f60*/  SHFL.BFLY PT, R3, R4, 0x1, 0x1f ;  /* 0x0c201f0004037f89 */ /* 0x000ea200000e0000 */
[----:B-1----:R-:W-:-:S04]  /*1f70*/  FMNMX R7, R11, R6, !PT ;  /* 0x000000060b077209 */ /* 0x002fc80007800000 */
[----:B------:R-:W-:-:S04]  /*1f80*/  FSETP.NEU.AND P1, PT, R7, -INF , PT ;  /* 0xff8000000700780b */ /* 0x000fc80003f2d000 */
[----:B------:R-:W-:-:S05]  /*1f90*/  FSEL R6, R7, RZ, P1 ;  /* 0x000000ff07067208 */ /* 0x000fca0000800000 */
[----:B------:R-:W-:Y:S01]  /*1fa0*/  FMUL R10, R6, UR6 ;  /* 0x00000006060a7c20 */ /* 0x000fe20008400000 */
[----:B--2---:R-:W-:Y:S01]  /*1fb0*/  FMNMX R3, R4, R3, !PT ;  /* 0x0000000304037209 */ /* 0x004fe20007800000 */
[----:B------:R-:W-:Y:S02]  /*1fc0*/  ULDC UR6, c[0x0][0x604] ;  /* 0x0001810000067ab9 */ /* 0x000fe40000000800 */
[--C-:B------:R-:W-:Y:S01]  /*1fd0*/  FFMA R11, R26, UR6, -R10.reuse ;  /* 0x000000061a0b7c23 */ /* 0x100fe2000800080a */
[----:B------:R-:W-:Y:S01]  /*1fe0*/  ULDC UR6, c[0x0][0x604] ;  /* 0x0001810000067ab9 */ /* 0x000fe20000000800 */
[----:B------:R-:W1:Y:S01]  /*1ff0*/  SHFL.BFLY PT, R6, R3, 0x2, 0x1f ;  /* 0x0c401f0003067f89 */ /* 0x000e6200000e0000 */
[--C-:B------:R-:W-:Y:S01]  /*2000*/  FFMA R12, R27, UR6, -R10.reuse ;  /* 0x000000061b0c7c23 */ /* 0x100fe2000800080a */
[----:B------:R-:W-:Y:S01]  /*2010*/  ULDC UR6, c[0x0][0x604] ;  /* 0x0001810000067ab9 */ /* 0x000fe20000000800 */
[----:B------:R-:W-:Y:S01]  /*2020*/  FSETP.GEU.AND P1, PT, R11, -126, PT ;  /* 0xc2fc00000b00780b */ /* 0x000fe20003f2e000 */
        /* <DEDUP_REMOVED lines=12> */
[----:B------:R-:W-:Y:S01]  /*20f0*/  @!P1 FMUL R11, R11, 0.5 ;  /* 0x3f0000000b0b9820 */ /* 0x000fe20000400000 */
[--C-:B------:R-:W-:Y:S01]  /*2100*/  FFMA R31, R38, UR6, -R10.reuse ;  /* 0x00000006261f7c23 */ /* 0x100fe2000800080a */
[----:B------:R-:W-:Y:S01]  /*2110*/  ULDC UR6, c[0x0][0x604] ;  /* 0x0001810000067ab9 */ /* 0x000fe20000000800 */
[----:B------:R-:W-:Y:S01]  /*2120*/  @!P4 FMUL R12, R12, 0.5 ;  /* 0x3f0000000c0cc820 */ /* 0x000fe20000400000 */
[--C-:B------:R-:W-:Y:S01]  /*2130*/  FFMA R18, R39, UR6, -R10.reuse ;  /* 0x0000000627127c23 */ /* 0x100fe2000800080a */
[----:B------:R-:W-:Y:S01]  /*2140*/  ULDC UR6, c[0x0][0x604] ;  /* 0x0001810000067ab9 */ /* 0x000fe20000000800 */
[----:B------:R-:W2:Y:S01]  /*2150*/  MUFU.EX2 R11, R11 ;  /* 0x0000000b000b7308 */ /* 0x000ea20000000800 */
[----:B------:R-:W-:Y:S01]  /*2160*/  @!P3 FMUL R27, R27, 0.5 ;  /* 0x3f0000001b1bb820 */ /* 0x000fe20000400000 */
[----:B-1----:R-:W-:Y:S01]  /*2170*/  FMNMX R6, R3, R6, !PT ;  /* 0x0000000603067209 */ /* 0x002fe20007800000 */
[----:B------:R-:W-:Y:S01]  /*2180*/  @!P2 FMUL R14, R14, 0.5 ;  /* 0x3f0000000e0ea820 */ /* 0x000fe20000400000 */
[--C-:B------:R-:W-:Y:S01]  /*2190*/  FFMA R15, R42, UR6, -R10.reuse ;  /* 0x000000062a0f7c23 */ /* 0x100fe2000800080a */
[----:B------:R-:W-:Y:S01]  /*21a0*/  ULDC UR6, c[0x0][0x604] ;  /* 0x0001810000067ab9 */ /* 0x000fe20000000800 */
[C---:B------:R-:W-:Y:S01]  /*21b0*/  FSETP.NEU.AND P5, PT, R6.reuse, -INF , PT ;  /* 0xff8000000600780b */ /* 0x040fe20003fad000 */
[----:B------:R-:W-:Y:S01]  /*21c0*/  @!P6 FMUL R13, R13, 0.5 ;  /* 0x3f0000000d0de820 */ /* 0x000fe20000400000 */
[----:B------:R-:W1:Y:S01]  /*21d0*/  MUFU.EX2 R12, R12 ;  /* 0x0000000c000c7308 */ /* 0x000e620000000800 */
[--C-:B------:R-:W-:Y:S01]  /*21e0*/  FFMA R20, R43, UR6, -R10.reuse ;  /* 0x000000062b147c23 */ /* 0x100fe2000800080a */
[----:B------:R-:W-:Y:S01]  /*21f0*/  FSEL R3, R6, RZ, P5 ;  /* 0x000000ff06037208 */ /* 0x000fe20002800000 */
[----:B------:R-:W-:Y:S01]  /*2200*/  ULDC UR6, c[0x0][0x604] ;  /* 0x0001810000067ab9 */ /* 0x000fe20000000800 */
[----:B------:R-:W-:Y:S01]  /*2210*/  FSETP.GEU.AND P5, PT, R16, -126, PT ;  /* 0xc2fc00001000780b */ /* 0x000fe20003fae000 */
[----:B------:R-:W-:Y:S01]  /*2220*/  FFMA R35, R46, UR6, -R10 ;  /* 0x000000062e237c23 */ /* 0x000fe2000800080a */
[----:B------:R-:W-:-:S02]  /*2230*/  ULDC UR6, c[0x0][0x604] ;  /* 0x0001810000067ab9 */ /* 0x000fc40000000800 */
[----:B------:R-:W3:Y:S01]  /*2240*/  MUFU.EX2 R13, R13 ;  /* 0x0000000d000d7308 */ /* 0x000ee20000000800 */
[----:B--2---:R-:W-:Y:S01]  /*2250*/  @!P1 FMUL R11, R11, R11 ;  /* 0x0000000b0b0b9220 */ /* 0x004fe20000400000 */
[----:B------:R-:W-:Y:S01]  /*2260*/  FSETP.GEU.AND P1, PT, R31, -126, PT ;  /* 0xc2fc00001f00780b */ /* 0x000fe20003f2e000 */
[--C-:B------:R-:W-:Y:S01]  /*2270*/  FFMA R22, R47, UR6, -R10.reuse ;  /* 0x000000062f167c23 */ /* 0x100fe2000800080a */
[----:B------:R-:W-:Y:S02]  /*2280*/  ULDC UR6, c[0x0][0x604] ;  /* 0x0001810000067ab9 */ /* 0x000fe40000000800 */
[--C-:B------:R-:W-:Y:S01]  /*2290*/  FFMA R17, R50, UR6, -R10.reuse ;  /* 0x0000000632117c23 */ /* 0x100fe2000800080a */
[----:B------:R-:W-:Y:S01]  /*22a0*/  ULDC UR6, c[0x0][0x604] ;  /* 0x0001810000067ab9 */ /* 0x000fe20000000800 */
[----:B------:R-:W2:Y:S01]  /*22b0*/  MUFU.EX2 R14, R14 ;  /* 0x0000000e000e7308 */ /* 0x000ea20000000800 */
[----:B------:R-:W-:Y:S01]  /*22c0*/  @!P5 FMUL R16, R16, 0.5 ;  /* 0x3f0000001010d820 */ /* 0x000fe20000400000 */
[----:B-1----:R-:W-:Y:S01]  /*22d0*/  @!P4 FMUL R12, R12, R12 ;  /* 0x0000000c0c0cc220 */ /* 0x002fe20000400000 */
[----:B------:R-:W-:Y:S01]  /*22e0*/  FSETP.GEU.AND P4, PT, R18, -126, PT ;  /* 0xc2fc00001200780b */ /* 0x000fe20003f8e000 */
[----:B------:R-:W-:Y:S01]  /*22f0*/  FFMA R26, R51, UR6, -R10 ;  /* 0x00000006331a7c23 */ /* 0x000fe2000800080a */
[----:B------:R-:W-:-:S02]  /*2300*/  ULDC UR6, c[0x0][0x604] ;  /* 0x0001810000067ab9 */ /* 0x000fc40000000800 */
[----:B------:R-:W-:Y:S01]  /*2310*/  @!P1 FMUL R31, R31, 0.5 ;  /* 0x3f0000001f1f9820 */ /* 0x000fe20000400000 */
[----:B------:R-:W1:Y:S01]  /*2320*/  MUFU.EX2 R27, R27 ;  /* 0x0000001b001b7308 */ /* 0x000e620000000800 */
[----:B---3--:R-:W-:Y:S01]  /*2330*/  @!P6 FMUL R13, R13, R13 ;  /* 0x0000000d0d0de220 */ /* 0x008fe20000400000 */
[----:B------:R-:W-:Y:S01]  /*2340*/  FSETP.GEU.AND P6, PT, R35, -126, PT ;  /* 0xc2fc00002300780b */ /* 0x000fe20003fce000 */
[--C-:B------:R-:W-:Y:S01]  /*2350*/  FFMA R30, R54, UR6, -R10.reuse ;  /* 0x00000006361e7c23 */ /* 0x100fe2000800080a */
[----:B------:R-:W-:Y:S02]  /*2360*/  ULDC UR6, c[0x0][0x604] ;  /* 0x0001810000067ab9 */ /* 0x000fe40000000800 */
[--C-:B------:R-:W-:Y:S01]  /*2370*/  FFMA R39, R55, UR6, -R10.reuse ;  /* 0x0000000637277c23 */ /* 0x100fe2000800080a */
[----:B------:R-:W-:Y:S01]  /*2380*/  ULDC UR6, c[0x0][0x604] ;  /* 0x0001810000067ab9 */ /* 0x000fe20000000800 */
[----:B------:R-:W3:Y:S01]  /*2390*/  MUFU.EX2 R16, R16 ;  /* 0x0000001000107308 */ /* 0x000ee20000000800 */
[----:B--2---:R-:W-:Y:S01]  /*23a0*/  @!P2 FMUL R14, R14, R14 ;  /* 0x0000000e0e0ea220 */ /* 0x004fe20000400000 */
[----:B------:R-:W-:Y:S01]  /*23b0*/  FSETP.GEU.AND P2, PT, R20, -126, PT ;  /* 0xc2fc00001400780b */ /* 0x000fe20003f4e000 */
[----:B------:R-:W-:Y:S01]  /*23c0*/  @!P4 FMUL R18, R18, 0.5 ;  /* 0x3f0000001212c820 */ /* 0x000fe20000400000 */
[----:B------:R-:W-:Y:S01]  /*23d0*/  FFMA R58, R58, UR6, -R10 ;  /* 0x000000063a3a7c23 */ /* 0x000fe2000800080a */
[----:B------:R-:W-:-:S02]  /*23e0*/  ULDC UR6, c[0x0][0x604] ;  /* 0x0001810000067ab9 */ /* 0x000fc40000000800 */
[----:B------:R-:W-:Y:S01]  /*23f0*/  @!P6 FMUL R35, R35, 0.5 ;  /* 0x3f0000002323e820 */ /* 0x000fe20000400000 */
[----:B------:R-:W2:Y:S01]  /*2400*/  MUFU.EX2 R31, R31 ;  /* 0x0000001f001f7308 */ /* 0x000ea20000000800 */
[----:B-1----:R-:W-:Y:S01]  /*2410*/  @!P3 FMUL R27, R27, R27 ;  /* 0x0000001b1b1bb220 */ /* 0x002fe20000400000 */
[----:B------:R-:W-:Y:S01]  /*2420*/  FSETP.GEU.AND P3, PT, R15, -126, PT ;  /* 0xc2fc00000f00780b */ /* 0x000fe20003f6e000 */
[--C-:B------:R-:W-:Y:S01]  /*2430*/  FFMA R59, R59, UR6, -R10.reuse ;  /* 0x000000063b3b7c23 */ /* 0x100fe2000800080a */
[----:B------:R-:W-:Y:S02]  /*2440*/  ULDC UR6, c[0x0][0x604] ;  /* 0x0001810000067ab9 */ /* 0x000fe40000000800 */
[----:B------:R-:W-:Y:S01]  /*2450*/  FFMA R4, R62, UR6, -R10 ;  /* 0x000000063e047c23 */ /* 0x000fe2000800080a */
[----:B------:R-:W-:Y:S01]  /*2460*/  @!P2 FMUL R20, R20, 0.5 ;  /* 0x3f0000001414a820 */ /* 0x000fe20000400000 */
[----:B------:R-:W1:Y:S01]  /*2470*/  MUFU.EX2 R18, R18 ;  /* 0x0000001200127308 */ /* 0x000e620000000800 */
[----:B---3--:R-:W-:Y:S01]  /*2480*/  @!P5 FMUL R16, R16, R16 ;  /* 0x000000101010d220 */ /* 0x008fe20000400000 */
[----:B------:R-:W-:Y:S01]  /*2490*/  FSETP.GEU.AND P5, PT, R22, -126, PT ;  /* 0xc2fc00001600780b */ /* 0x000fe20003fae000 */
[----:B------:R-:W-:-:S02]  /*24a0*/  ULDC UR6, c[0x0][0x604] ;  /* 0x0001810000067ab9 */ /* 0x000fc40000000800 */
[--C-:B------:R-:W-:Y:S01]  /*24b0*/  FFMA R63, R63, UR6, -R10.reuse ;  /* 0x000000063f3f7c23 */ /* 0x100fe2000800080a */
[----:B------:R-:W-:Y:S01]  /*24c0*/  ULDC UR6, c[0x0][0x604] ;  /* 0x0001810000067ab9 */ /* 0x000fe20000000800 */
[----:B------:R-:W-:Y:S01]  /*24d0*/  @!P3 FMUL R15, R15, 0.5 ;  /* 0x3f0000000f0fb820 */ /* 0x000fe20000400000 */
[----:B------:R-:W3:Y:S01]  /*24e0*/  MUFU.EX2 R35, R35 ;  /* 0x0000002300237308 */ /* 0x000ee20000000800 */
[----:B--2---:R-:W-:Y:S01]  /*24f0*/  @!P1 FMUL R31, R31, R31 ;  /* 0x0000001f1f1f9220 */ /* 0x004fe20000400000 */
[----:B------:R-:W-:Y:S01]  /*2500*/  FSETP.GEU.AND P1, PT, R17, -126, PT ;  /* 0xc2fc00001100780b */ /* 0x000fe20003f2e000 */
[--C-:B------:R-:W-:Y:S01]  /*2510*/  FFMA R19, R66, UR6, -R10.reuse ;  /* 0x0000000642137c23 */ /* 0x100fe2000800080a */
[----:B------:R-:W-:Y:S02]  /*2520*/  ULDC UR6, c[0x0][0x604] ;  /* 0x0001810000067ab9 */ /* 0x000fe40000000800 */
[----:B------:R-:W-:Y:S01]  /*2530*/  FFMA R67, R67, UR6, -R10 ;  /* 0x0000000643437c23 */ /* 0x000fe2000800080a */
[----:B------:R-:W-:Y:S01]  /*2540*/  @!P5 FMUL R22, R22, 0.5 ;  /* 0x3f0000001616d820 */ /* 0x000fe20000400000 */
[----:B------:R-:W2:Y:S01]  /*2550*/  MUFU.EX2 R20, R20 ;  /* 0x0000001400147308 */ /* 0x000ea20000000800 */
[----:B-1----:R-:W-:Y:S01]  /*2560*/  @!P4 FMUL R18, R18, R18 ;  /* 0x000000121212c220 */ /* 0x002fe20000400000 */
[----:B------:R-:W-:Y:S01]  /*2570*/  FSETP.GEU.AND P4, PT, R26, -126, PT ;  /* 0xc2fc00001a00780b */ /* 0x000fe20003f8e000 */
[----:B------:R-:W-:-:S02]  /*2580*/  ULDC UR6, c[0x0][0x604] ;  /* 0x0001810000067ab9 */ /* 0x000fc40000000800 */
[--C-:B------:R-:W-:Y:S01]  /*2590*/  FFMA R21, R70, UR6, -R10.reuse ;  /* 0x0000000646157c23 */ /* 0x100fe2000800080a */
[----:B------:R-:W-:Y:S01]  /*25a0*/  ULDC UR6, c[0x0][0x604] ;  /* 0x0001810000067ab9 */ /* 0x000fe20000000800 */
[----:B------:R-:W-:Y:S01]  /*25b0*/  @!P1 FMUL R17, R17, 0.5 ;  /* 0x3f00000011119820 */ /* 0x000fe20000400000 */
[----:B------:R-:W1:Y:S01]  /*25c0*/  MUFU.EX2 R15, R15 ;  /* 0x0000000f000f7308 */ /* 0x000e620000000800 */
[----:B---3--:R-:W-:Y:S01]  /*25d0*/  @!P6 FMUL R35, R35, R35 ;  /* 0x000000232323e220 */ /* 0x008fe20000400000 */
[----:B------:R-:W-:Y:S01]  /*25e0*/  FSETP.GEU.AND P6, PT, R58, -126, PT ;  /* 0xc2fc00003a00780b */ /* 0x000fe20003fce000 */
[----:B------:R-:W-:Y:S01]  /*25f0*/  FFMA R71, R71, UR6, -R10 ;  /* 0x0000000647477c23 */ /* 0x000fe2000800080a */
[----:B------:R-:W-:-:S03]  /*2600*/  ULDC UR6, c[0x0][0x604] ;  /* 0x0001810000067ab9 */ /* 0x000fc60000000800 */
[----:B------:R-:W-:Y:S01]  /*2610*/  @!P4 FMUL R26, R26, 0.5 ;  /* 0x3f0000001a1ac820 */ /* 0x000fe20000400000 */
[----:B------:R-:W3:Y:S01]  /*2620*/  MUFU.EX2 R22, R22 ;  /* 0x0000001600167308 */ /* 0x000ee20000000800 */
[----:B--2---:R-:W-:Y:S01]  /*2630*/  @!P2 FMUL R20, R20, R20 ;  /* 0x000000141414a220 */ /* 0x004fe20000400000 */
[----:B------:R-:W-:-:S05]  /*2640*/  FSETP.GEU.AND P2, PT, R39, -126, PT ;  /* 0xc2fc00002700780b */ /* 0x000fca0003f4e000 */
[----:B------:R-:W-:Y:S01]  /*2650*/  @!P6 FMUL R58, R58, 0.5 ;  /* 0x3f0000003a3ae820 */ /* 0x000fe20000400000 */
[----:B------:R-:W2:Y:S01]  /*2660*/  MUFU.EX2 R17, R17 ;  /* 0x0000001100117308 */ /* 0x000ea20000000800 */
[----:B-1----:R-:W-:Y:S01]  /*2670*/  @!P3 FMUL R15, R15, R15 ;  /* 0x0000000f0f0fb220 */ /* 0x002fe20000400000 */
[----:B------:R-:W-:-:S05]  /*2680*/  FSETP.GEU.AND P3, PT, R30, -126, PT ;  /* 0xc2fc00001e00780b */ /* 0x000fca0003f6e000 */
[----:B------:R-:W-:Y:S01]  /*2690*/  @!P2 FMUL R39, R39, 0.5 ;  /* 0x3f0000002727a820 */ /* 0x000fe20000400000 */
[----:B------:R-:W1:Y:S01]  /*26a0*/  MUFU.EX2 R62, R58 ;  /* 0x0000003a003e7308 */ /* 0x000e620000000800 */
[----:B---3--:R-:W-:Y:S01]  /*26b0*/  @!P5 FMUL R22, R22, R22 ;  /* 0x000000161616d220 */ /* 0x008fe20000400000 */
[----:B------:R-:W-:-:S05]  /*26c0*/  FSETP.GEU.AND P5, PT, R59, -126, PT ;  /* 0xc2fc00003b00780b */ /* 0x000fca0003fae000 */
        /* <DEDUP_REMOVED lines=17> */
[----:B------:R2:W4:Y:S01]  /*27e0*/  MUFU.EX2 R66, R4 ;  /* 0x0000000400427308 */ /* 0x0005220000000800 */
[----:B-1----:R-:W-:Y:S01]  /*27f0*/  @!P5 FMUL R43, R43, R43 ;  /* 0x0000002b2b2bd220 */ /* 0x002fe20000400000 */
[----:B------:R-:W-:-:S05]  /*2800*/  FSETP.GEU.AND P5, PT, R71, -126, PT ;  /* 0xc2fc00004700780b */ /* 0x000fca0003fae000 */
[----:B------:R-:W-:Y:S01]  /*2810*/  @!P2 FMUL R67, R67, 0.5 ;  /* 0x3f0000004343a820 */ /* 0x000fe20000400000 */
[----:B------:R-:W1:Y:S01]  /*2820*/  MUFU.EX2 R47, R63 ;  /* 0x0000003f002f7308 */ /* 0x000e620000000800 */
[----:B---3--:R-:W-:Y:S01]  /*2830*/  @!P3 FMUL R30, R30, R30 ;  /* 0x0000001e1e1eb220 */ /* 0x008fe20000400000 */
[----:B------:R-:W-:Y:S01]  /*2840*/  FSETP.GEU.AND P3, PT, R19, -126, PT ;  /* 0xc2fc00001300780b */ /* 0x000fe20003f6e000 */
[--C-:B--2---:R-:W-:Y:S01]  /*2850*/  FFMA R4, R74, UR6, -R10.reuse ;  /* 0x000000064a047c23 */ /* 0x104fe2000800080a */
[----:B------:R-:W-:Y:S02]  /*2860*/  ULDC UR6, c[0x0][0x604] ;  /* 0x0001810000067ab9 */ /* 0x000fe40000000800 */
[----:B------:R-:W-:Y:S01]  /*2870*/  FFMA R75, R75, UR6, -R10 ;  /* 0x000000064b4b7c23 */ /* 0x000fe2000800080a */
[----:B------:R-:W-:Y:S01]  /*2880*/  @!P5 FMUL R71, R71, 0.5 ;  /* 0x3f0000004747d820 */ /* 0x000fe20000400000 */
[----:B------:R-:W2:Y:S01]  /*2890*/  MUFU.EX2 R74, R21 ;  /* 0x00000015004a7308 */ /* 0x000ea20000000800 */
[----:B----4-:R-:W-:Y:S01]  /*28a0*/  @!P1 FMUL R66, R66, R66 ;  /* 0x0000004242429220 */ /* 0x010fe20000400000 */
[----:B------:R-:W-:Y:S01]  /*28b0*/  FSETP.GEU.AND P1, PT, R4, -126, PT ;  /* 0xc2fc00000400780b */ /* 0x000fe20003f2e000 */
[----:B------:R-:W-:-:S04]  /*28c0*/  ULDC UR6, c[0x0][0x604] ;  /* 0x0001810000067ab9 */ /* 0x000fc80000000800 */
[----:B------:R-:W-:Y:S01]  /*28d0*/  @!P3 FMUL R19, R19, 0.5 ;  /* 0x3f0000001313b820 */ /* 0x000fe20000400000 */
[----:B------:R-:W3:Y:S01]  /*28e0*/  MUFU.EX2 R51, R67 ;  /* 0x0000004300337308 */ /* 0x000ee20000000800 */
[----:B-1----:R-:W-:Y:S01]  /*28f0*/  @!P4 FMUL R47, R47, R47 ;  /* 0x0000002f2f2fc220 */ /* 0x002fe20000400000 */
[----:B------:R-:W-:-:S05]  /*2900*/  FSETP.GEU.AND P4, PT, R75, -126, PT ;  /* 0xc2fc00004b00780b */ /* 0x000fca0003f8e000 */
[----:B------:R-:W-:Y:S01]  /*2910*/  @!P1 FMUL R4, R4, 0.5 ;  /* 0x3f00000004049820 */ /* 0x000fe20000400000 */
[----:B------:R-:W1:Y:S01]  /*2920*/  MUFU.EX2 R89, R71 ;  /* 0x0000004700597308 */ /* 0x000e620000000800 */
[----:B--2---:R-:W-:-:S06]  /*2930*/  @!P6 FMUL R74, R74, R74 ;  /* 0x0000004a4a4ae220 */ /* 0x004fcc0000400000 */
[----:B------:R-:W-:Y:S01]  /*2940*/  @!P4 FMUL R75, R75, 0.5 ;  /* 0x3f0000004b4bc820 */ /* 0x000fe20000400000 */
[----:B------:R2:W4:Y:S01]  /*2950*/  MUFU.EX2 R70, R19 ;  /* 0x0000001300467308 */ /* 0x0005220000000800 */
[----:B---3--:R-:W-:-:S07]  /*2960*/  @!P2 FMUL R51, R51, R51 ;  /* 0x000000333333a220 */ /* 0x008fce0000400000 */
[----:B------:R-:W3:Y:S01]  /*2970*/  MUFU.EX2 R91, R75 ;  /* 0x0000004b005b7308 */ /* 0x000ee20000000800 */
[--C-:B--2---:R-:W-:Y:S01]  /*2980*/  FFMA R19, R78, UR6, -R10.reuse ;  /* 0x000000064e137c23 */ /* 0x104fe2000800080a */
[----:B------:R-:W-:Y:S01]  /*2990*/  ULDC UR6, c[0x0][0x604] ;  /* 0x0001810000067ab9 */ /* 0x000fe20000000800 */
[----:B-1----:R-:W-:Y:S01]  /*29a0*/  @!P5 FMUL R89, R89, R89 ;  /* 0x000000595959d220 */ /* 0x002fe20000400000 */
[--C-:B------:R-:W-:Y:S01]  /*29b0*/  FFMA R79, R79, UR6, -R10.reuse ;  /* 0x000000064f4f7c23 */ /* 0x100fe2000800080a */
[----:B------:R-:W-:Y:S02]  /*29c0*/  ULDC UR6, c[0x0][0x604] ;  /* 0x0001810000067ab9 */ /* 0x000fe40000000800 */
[----:B------:R-:W-:Y:S01]  /*29d0*/  FFMA R21, R82, UR6, -R10 ;  /* 0x0000000652157c23 */ /* 0x000fe2000800080a */
[----:B------:R-:W-:Y:S01]  /*29e0*/  ULDC UR6, c[0x0][0x604] ;  /* 0x0001810000067ab9 */ /* 0x000fe20000000800 */
[----:B------:R1:W2:Y:S01]  /*29f0*/  MUFU.EX2 R78, R4 ;  /* 0x00000004004e7308 */ /* 0x0002a20000000800 */
[----:B------:R-:W-:Y:S01]  /*2a00*/  FSETP.GEU.AND P2, PT, R79, -126, PT ;  /* 0xc2fc00004f00780b */ /* 0x000fe20003f4e000 */
[----:B----4-:R-:W-:Y:S01]  /*2a10*/  @!P3 FMUL R70, R70, R70 ;  /* 0x000000464646b220 */ /* 0x010fe20000400000 */
[----:B------:R-:W-:-:S02]  /*2a20*/  FSETP.GEU.AND P6, PT, R21, -126, PT ;  /* 0xc2fc00001500780b */ /* 0x000fc40003fce000 */
[----:B------:R-:W-:Y:S01]  /*2a30*/  FSETP.GEU.AND P3, PT, R19, -126, PT ;  /* 0xc2fc00001300780b */ /* 0x000fe20003f6e000 */
[----:B---3--:R-:W-:Y:S01]  /*2a40*/  @!P4 FMUL R91, R91, R91 ;  /* 0x0000005b5b5bc220 */ /* 0x008fe20000400000 */
[--C-:B-1----:R-:W-:Y:S01]  /*2a50*/  FFMA R4, R83, UR6, -R10.reuse ;  /* 0x0000000653047c23 */ /* 0x102fe2000800080a */
[----:B------:R-:W-:Y:S02]  /*2a60*/  ULDC UR6, c[0x0][0x604] ;  /* 0x0001810000067ab9 */ /* 0x000fe40000000800 */
[--C-:B------:R-:W-:Y:S01]  /*2a70*/  FFMA R55, R86, UR6, -R10.reuse ;  /* 0x0000000656377c23 */ /* 0x100fe2000800080a */
[----:B------:R-:W-:Y:S01]  /*2a80*/  ULDC UR6, c[0x0][0x604] ;  /* 0x0001810000067ab9 */ /* 0x000fe20000000800 */
[----:B------:R-:W-:Y:S02]  /*2a90*/  FSETP.GEU.AND P5, PT, R4, -126, PT ;  /* 0xc2fc00000400780b */ /* 0x000fe40003fae000 */
[----:B------:R-:W-:Y:S02]  /*2aa0*/  @!P2 FMUL R79, R79, 0.5 ;  /* 0x3f0000004f4fa820 */ /* 0x000fe40000400000 */
[----:B------:R-:W-:Y:S01]  /*2ab0*/  @!P6 FMUL R21, R21, 0.5 ;  /* 0x3f0000001515e820 */ /* 0x000fe20000400000 */
[----:B------:R-:W-:Y:S01]  /*2ac0*/  FFMA R10, R87, UR6, -R10 ;  /* 0x00000006570a7c23 */ /* 0x000fe2000800080a */
[----:B------:R-:W-:Y:S01]  /*2ad0*/  ULDC UR6, c[0x0][0x604] ;  /* 0x0001810000067ab9 */ /* 0x000fe20000000800 */
[----:B------:R-:W-:Y:S01]  /*2ae0*/  @!P3 FMUL R19, R19, 0.5 ;  /* 0x3f0000001313b820 */ /* 0x000fe20000400000 */
[----:B------:R-:W1:Y:S01]  /*2af0*/  MUFU.EX2 R86, R21 ;  /* 0x0000001500567308 */ /* 0x000e620000000800 */
[----:B------:R-:W-:Y:S01]  /*2b00*/  FMUL R3, R3, UR6 ;  /* 0x0000000603037c20 */ /* 0x000fe20008400000 */
[----:B------:R-:W-:Y:S01]  /*2b10*/  ULDC UR6, c[0x0][0x604] ;  /* 0x0001810000067ab9 */ /* 0x000fe20000000800 */
[----:B------:R-:W-:Y:S01]  /*2b20*/  FSETP.GEU.AND P4, PT, R10, -126, PT ;  /* 0xc2fc00000a00780b */ /* 0x000fe20003f8e000 */
[----:B--2---:R-:W-:Y:S01]  /*2b30*/  @!P1 FMUL R78, R78, R78 ;  /* 0x0000004e4e4e9220 */ /* 0x004fe20000400000 */
[--C-:B------:R-:W-:Y:S01]  /*2b40*/  FFMA R24, R24, UR6, -R3.reuse ;  /* 0x0000000618187c23 */ /* 0x100fe20008000803 */
[----:B------:R-:W-:Y:S01]  /*2b50*/  ULDC UR6, c[0x0][0x604] ;  /* 0x0001810000067ab9 */ /* 0x000fe20000000800 */
[----:B------:R-:W-:Y:S01]  /*2b60*/  @!P5 FMUL R4, R4, 0.5 ;  /* 0x3f0000000404d820 */ /* 0x000fe20000400000 */
[----:B------:R-:W2:Y:S01]  /*2b70*/  MUFU.EX2 R83, R79 ;  /* 0x0000004f00537308 */ /* 0x000ea20000000800 */
[--C-:B------:R-:W-:Y:S01]  /*2b80*/  FFMA R25, R25, UR6, -R3.reuse ;  /* 0x0000000619197c23 */ /* 0x100fe20008000803 */
[----:B------:R-:W-:Y:S01]  /*2b90*/  ULDC UR6, c[0x0][0x604] ;  /* 0x0001810000067ab9 */ /* 0x000fe20000000800 */
[----:B------:R-:W-:Y:S01]  /*2ba0*/  FSETP.GEU.AND P1, PT, R55, -126, PT ;  /* 0xc2fc00003700780b */ /* 0x000fe20003f2e000 */
[--C-:B------:R-:W-:Y:S01]  /*2bb0*/  FFMA R28, R28, UR6, -R3.reuse ;  /* 0x000000061c1c7c23 */ /* 0x100fe20008000803 */
[----:B------:R-:W-:Y:S01]  /*2bc0*/  ULDC UR6, c[0x0][0x604] ;  /* 0x0001810000067ab9 */ /* 0x000fe20000000800 */
[----:B------:R-:W-:Y:S01]  /*2bd0*/  FADD R54, R15, R78 ;  /* 0x0000004e0f367221 */ /* 0x000fe20000000000 */
[--C-:B------:R-:W-:Y:S01]  /*2be0*/  FFMA R29, R29, UR6, -R3.reuse ;  /* 0x000000061d1d7c23 */ /* 0x100fe20008000803 */
[----:B------:R-:W3:Y:S01]  /*2bf0*/  MUFU.EX2 R87, R4 ;  /* 0x0000000400577308 */ /* 0x000ee20000000800 */
[----:B-1----:R-:W-:Y:S01]  /*2c00*/  @!P6 FMUL R86, R86, R86 ;  /* 0x000000565656e220 */ /* 0x002fe20000400000 */
[----:B------:R-:W-:Y:S01]  /*2c10*/  FSETP.GEU.AND P6, PT, R28, -126, PT ;  /* 0xc2fc00001c00780b */ /* 0x000fe20003fce000 */
[----:B------:R-:W-:Y:S01]  /*2c20*/  @!P4 FMUL R10, R10, 0.5 ;  /* 0x3f0000000a0ac820 */ /* 0x000fe20000400000 */
[----:B------:R-:W-:Y:S01]  /*2c30*/  ULDC UR6, c[0x0][0x604] ;  /* 0x0001810000067ab9 */ /* 0x000fe20000000800 */
[----:B------:R-:W-:Y:S01]  /*2c40*/  FADD R58, R17, R86 ;  /* 0x00000056113a7221 */ /* 0x000fe20000000000 */
[--C-:B------:R-:W-:Y:S01]  /*2c50*/  FFMA R32, R32, UR6, -R3.reuse ;  /* 0x0000000620207c23 */ /* 0x100fe20008000803 */
[----:B------:R-:W-:Y:S01]  /*2c60*/  ULDC UR6, c[0x0][0x604] ;  /* 0x0001810000067ab9 */ /* 0x000fe20000000800 */
[----:B------:R-:W1:Y:S01]  /*2c70*/  MUFU.EX2 R82, R19 ;  /* 0x0000001300527308 */ /* 0x000e620000000800 */
[----:B--2---:R-:W-:Y:S01]  /*2c80*/  @!P2 FMUL R83, R83, R83 ;  /* 0x000000535353a220 */ /* 0x004fe20000400000 */
[----:B------:R-:W-:Y:S01]  /*2c90*/  FSETP.GEU.AND P2, PT, R25, -126, PT ;  /* 0xc2fc00001900780b */ /* 0x000fe20003f4e000 */
[--C-:B------:R-:W-:Y:S01]  /*2ca0*/  FFMA R33, R33, UR6, -R3.reuse ;  /* 0x0000000621217c23 */ /* 0x100fe20008000803 */
[----:B------:R-:W-:Y:S01]  /*2cb0*/  ULDC UR6, c[0x0][0x604] ;  /* 0x0001810000067ab9 */ /* 0x000fe20000000800 */
[----:B------:R-:W-:Y:S01]  /*2cc0*/  @!P1 FMUL R55, R55, 0.5 ;  /* 0x3f00000037379820 */ /* 0x000fe20000400000 */
[----:B------:R-:W-:Y:S01]  /*2cd0*/  FFMA R36, R36, UR6, -R3 ;  /* 0x0000000624247c23 */ /* 0x000fe20008000803 */
[----:B------:R-:W-:Y:S01]  /*2ce0*/  @!P6 FMUL R28, R28, 0.5 ;  /* 0x3f0000001c1ce820 */ /* 0x000fe20000400000 */
[----:B------:R-:W2:Y:S01]  /*2cf0*/  MUFU.EX2 R10, R10 ;  /* 0x0000000a000a7308 */ /* 0x000ea20000000800 */
[----:B---3--:R-:W-:Y:S01]  /*2d00*/  @!P5 FMUL R87, R87, R87 ;  /* 0x000000575757d220 */ /* 0x008fe20000400000 */
[----:B------:R-:W-:Y:S01]  /*2d10*/  FSETP.GEU.AND P5, PT, R29, -126, PT ;  /* 0xc2fc00001d00780b */ /* 0x000fe20003fae000 */
[----:B------:R-:W-:-:S02]  /*2d20*/  ULDC UR6, c[0x0][0x604] ;  /* 0x0001810000067ab9 */ /* 0x000fc40000000800 */
[--C-:B------:R-:W-:Y:S01]  /*2d30*/  FFMA R37, R37, UR6, -R3.reuse ;  /* 0x0000000625257c23 */ /* 0x100fe20008000803 */
[----:B------:R-:W-:Y:S01]  /*2d40*/  ULDC UR6, c[0x0][0x604] ;  /* 0x0001810000067ab9 */ /* 0x000fe20000000800 */
[----:B------:R-:W-:Y:S01]  /*2d50*/  @!P2 FMUL R25, R25, 0.5 ;  /* 0x3f0000001919a820 */ /* 0x000fe20000400000 */
[----:B------:R-:W3:Y:S01]  /*2d60*/  MUFU.EX2 R28, R28 ;  /* 0x0000001c001c7308 */ /* 0x000ee20000000800 */
[----:B-1----:R-:W-:Y:S01]  /*2d70*/  @!P3 FMUL R82, R82, R82 ;  /* 0x000000525252b220 */ /* 0x002fe20000400000 */
[----:B------:R-:W-:Y:S01]  /*2d80*/  FSETP.GEU.AND P3, PT, R24, -126, PT ;  /* 0xc2fc00001800780b */ /* 0x000fe20003f6e000 */
[--C-:B------:R-:W-:Y:S01]  /*2d90*/  FFMA R40, R40, UR6, -R3.reuse ;  /* 0x0000000628287c23 */ /* 0x100fe20008000803 */
[----:B------:R-:W-:Y:S02]  /*2da0*/  ULDC UR6, c[0x0][0x604] ;  /* 0x0001810000067ab9 */ /* 0x000fe40000000800 */
[----:B------:R-:W-:Y:S01]  /*2db0*/  FFMA R41, R41, UR6, -R3 ;  /* 0x0000000629297c23 */ /* 0x000fe20008000803 */
[----:B------:R-:W-:Y:S01]  /*2dc0*/  @!P5 FMUL R29, R29, 0.5 ;  /* 0x3f0000001d1dd820 */ /* 0x000fe20000400000 */
[----:B------:R-:W1:Y:S01]  /*2dd0*/  MUFU.EX2 R19, R25 ;  /* 0x0000001900137308 */ /* 0x000e620000000800 */
[----:B--2---:R-:W-:Y:S01]  /*2de0*/  @!P4 FMUL R10, R10, R10 ;  /* 0x0000000a0a0ac220 */ /* 0x004fe20000400000 */
[----:B------:R-:W-:Y:S01]  /*2df0*/  FSETP.GEU.AND P4, PT, R33, -126, PT ;  /* 0xc2fc00002100780b */ /* 0x000fe20003f8e000 */
[----:B------:R-:W-:-:S02]  /*2e00*/  ULDC UR6, c[0x0][0x604] ;  /* 0x0001810000067ab9 */ /* 0x000fc40000000800 */
[--C-:B------:R-:W-:Y:S01]  /*2e10*/  FFMA R44, R44, UR6, -R3.reuse ;  /* 0x000000062c2c7c23 */ /* 0x100fe20008000803 */
[----:B------:R-:W-:Y:S01]  /*2e20*/  ULDC UR6, c[0x0][0x604] ;  /* 0x0001810000067ab9 */ /* 0x000fe20000000800 */
[----:B------:R-:W-:Y:S01]  /*2e30*/  @!P3 FMUL R24, R24, 0.5 ;  /* 0x3f0000001818b820 */ /* 0x000fe20000400000 */
[----:B------:R-:W2:Y:S01]  /*2e40*/  MUFU.EX2 R21, R29 ;  /* 0x0000001d00157308 */ /* 0x000ea20000000800 */
[----:B---3--:R-:W-:Y:S01]  /*2e50*/  @!P6 FMUL R28, R28, R28 ;  /* 0x0000001c1c1ce220 */ /* 0x008fe20000400000 */
[----:B------:R-:W-:Y:S01]  /*2e60*/  FSETP.GEU.AND P6, PT, R40, -126, PT ;  /* 0xc2fc00002800780b */ /* 0x000fe20003fce000 */
[--C-:B------:R-:W-:Y:S01]  /*2e70*/  FFMA R45, R45, UR6, -R3.reuse ;  /* 0x000000062d2d7c23 */ /* 0x100fe20008000803 */
[----:B------:R-:W-:Y:S02]  /*2e80*/  ULDC UR6, c[0x0][0x604] ;  /* 0x0001810000067ab9 */ /* 0x000fe40000000800 */
[----:B------:R-:W-:Y:S01]  /*2e90*/  FFMA R48, R48, UR6, -R3 ;  /* 0x0000000630307c23 */ /* 0x000fe20008000803 */
[----:B------:R-:W-:Y:S01]  /*2ea0*/  @!P4 FMUL R33, R33, 0.5 ;  /* 0x3f0000002121c820 */ /* 0x000fe20000400000 */
[----:B------:R-:W3:Y:S01]  /*2eb0*/  MUFU.EX2 R24, R24 ;  /* 0x0000001800187308 */ /* 0x000ee20000000800 */
[----:B-1----:R-:W-:Y:S01]  /*2ec0*/  @!P2 FMUL R19, R19, R19 ;  /* 0x000000131313a220 */ /* 0x002fe20000400000 */
[----:B------:R-:W-:Y:S01]  /*2ed0*/  FSETP.GEU.AND P2, PT, R37, -126, PT ;  /* 0xc2fc00002500780b */ /* 0x000fe20003f4e000 */
[----:B------:R-:W-:-:S02]  /*2ee0*/  ULDC UR6, c[0x0][0x604] ;  /* 0x0001810000067ab9 */ /* 0x000fc40000000800 */
[--C-:B------:R-:W-:Y:S01]  /*2ef0*/  FFMA R49, R49, UR6, -R3.reuse ;  /* 0x0000000631317c23 */ /* 0x100fe20008000803 */
[----:B------:R-:W-:Y:S01]  /*2f00*/  ULDC UR6, c[0x0][0x604] ;  /* 0x0001810000067ab9 */ /* 0x000fe20000000800 */
[----:B------:R-:W-:Y:S01]  /*2f10*/  @!P6 FMUL R40, R40, 0.5 ;  /* 0x3f0000002828e820 */ /* 0x000fe20000400000 */
[----:B------:R-:W1:Y:S01]  /*2f20*/  MUFU.EX2 R55, R55 ;  /* 0x0000003700377308 */ /* 0x000e620000000800 */
[----:B--2---:R-:W-:Y:S01]  /*2f30*/  @!P5 FMUL R21, R21, R21 ;  /* 0x000000151515d220 */ /* 0x004fe20000400000 */
[----:B------:R-:W-:Y:S01]  /*2f40*/  FSETP.GEU.AND P5, PT, R41, -126, PT ;  /* 0xc2fc00002900780b */ /* 0x000fe20003fae000 */
[--C-:B------:R-:W-:Y:S01]  /*2f50*/  FFMA R52, R52, UR6, -R3.reuse ;  /* 0x0000000634347c23 */ /* 0x100fe20008000803 */
[----:B------:R-:W-:Y:S02]  /*2f60*/  ULDC UR6, c[0x0][0x604] ;  /* 0x0001810000067ab9 */ /* 0x000fe40000000800 */
[----:B------:R-:W-:Y:S01]  /*2f70*/  FFMA R53, R53, UR6, -R3 ;  /* 0x0000000635357c23 */ /* 0x000fe20008000803 */
[----:B------:R-:W-:Y:S01]  /*2f80*/  @!P2 FMUL R37, R37, 0.5 ;  /* 0x3f0000002525a820 */ /* 0x000fe20000400000 */
[----:B------:R2:W4:Y:S01]  /*2f90*/  MUFU.EX2 R23, R33 ;  /* 0x0000002100177308 */ /* 0x0005220000000800 */
        /* <DEDUP_REMOVED lines=9> */
[----:B------:R-:W-:Y:S01]  /*3030*/  FFMA R4, R57, UR6, -R3 ;  /* 0x0000000639047c23 */ /* 0x000fe20008000803 */
[----:B------:R-:W-:Y:S01]  /*3040*/  ULDC UR6, c[0x0][0x604] ;  /* 0x0001810000067ab9 */ /* 0x000fe20000000800 */
[----:B--2---:R-:W-:Y:S01]  /*3050*/  FADD R33, R16, R51 ;  /* 0x0000003310217221 */ /* 0x004fe20000000000 */
[----:B------:R-:W-:Y:S01]  /*3060*/  FFMA R60, R60, UR6, -R3 ;  /* 0x000000063c3c7c23 */ /* 0x000fe20008000803 */
[----:B------:R-:W-:Y:S01]  /*3070*/  @!P3 FMUL R36, R36, 0.5 ;  /* 0x3f0000002424b820 */ /* 0x000fe20000400000 */
[----:B------:R-:W1:Y:S01]  /*3080*/  MUFU.EX2 R40, R40 ;  /* 0x0000002800287308 */ /* 0x000e620000000800 */
[----:B----4-:R-:W-:Y:S01]  /*3090*/  @!P4 FMUL R23, R23, R23 ;  /* 0x000000171717c220 */ /* 0x010fe20000400000 */
        /* <DEDUP_REMOVED lines=22> */
[----:B------:R-:W-:Y:S01]  /*3200*/  FFMA R72, R72, UR6, -R3 ;  /* 0x0000000648487c23 */ /* 0x000fe20008000803 */
[----:B------:R-:W-:-:S03]  /*3210*/  ULDC UR6, c[0x0][0x604] ;  /* 0x0001810000067ab9 */ /* 0x000fc60000000800 */
[----:B------:R-:W-:Y:S01]  /*3220*/  @!P6 FMUL R52, R52, 0.5 ;  /* 0x3f0000003434e820 */ /* 0x000fe20000400000 */
[----:B------:R-:W2:Y:S01]  /*3230*/  MUFU.EX2 R67, R45 ;  /* 0x0000002d00437308 */ /* 0x000ea20000000800 */
[----:B---3--:R-:W-:Y:S01]  /*3240*/  @!P3 FMUL R36, R36, R36 ;  /* 0x000000242424b220 */ /* 0x008fe20000400000 */
[----:B------:R-:W-:-:S05]  /*3250*/  FSETP.GEU.AND P3, PT, R48, -126, PT ;  /* 0xc2fc00003000780b */ /* 0x000fca0003f6e000 */
[----:B------:R-:W-:Y:S01]  /*3260*/  @!P5 FMUL R53, R53, 0.5 ;  /* 0x3f0000003535d820 */ /* 0x000fe20000400000 */
[----:B------:R-:W3:Y:S01]  /*3270*/  MUFU.EX2 R71, R49 ;  /* 0x0000003100477308 */ /* 0x000ee20000000800 */
[----:B-1----:R-:W-:Y:S01]  /*3280*/  @!P1 FMUL R32, R32, R32 ;  /* 0x0000002020209220 */ /* 0x002fe20000400000 */
[----:B------:R-:W-:-:S05]  /*3290*/  FSETP.GEU.AND P1, PT, R44, -126, PT ;  /* 0xc2fc00002c00780b */ /* 0x000fca0003f2e000 */
[----:B------:R-:W-:Y:S01]  /*32a0*/  @!P3 FMUL R48, R48, 0.5 ;  /* 0x3f0000003030b820 */ /* 0x000fe20000400000 */
[----:B------:R-:W1:Y:S01]  /*32b0*/  MUFU.EX2 R38, R52 ;  /* 0x0000003400267308 */ /* 0x000e620000000800 */
[----:B--2---:R-:W-:Y:S01]  /*32c0*/  @!P4 FMUL R67, R67, R67 ;  /* 0x000000434343c220 */ /* 0x004fe20000400000 */
[----:B------:R-:W-:-:S05]  /*32d0*/  FSETP.GEU.AND P4, PT, R4, -126, PT ;  /* 0xc2fc00000400780b */ /* 0x000fca0003f8e000 */
        /* <DEDUP_REMOVED lines=13> */
[----:B------:R2:W4:Y:S01]  /*33b0*/  MUFU.EX2 R42, R4 ;  /* 0x00000004002a7308 */ /* 0x0005220000000800 */
[----:B---3--:R-:W-:Y:S01]  /*33c0*/  @!P3 FMUL R48, R48, R48 ;  /* 0x000000303030b220 */ /* 0x008fe20000400000 */
[----:B------:R-:W-:-:S05]  /*33d0*/  FSETP.GEU.AND P3, PT, R60, -126, PT ;  /* 0xc2fc00003c00780b */ /* 0x000fca0003f6e000 */
[----:B------:R-:W-:Y:S01]  /*33e0*/  @!P5 FMUL R29, R29, 0.5 ;  /* 0x3f0000001d1dd820 */ /* 0x000fe20000400000 */
[----:B------:R3:W5:Y:S01]  /*33f0*/  MUFU.EX2 R44, R25 ;  /* 0x00000019002c7308 */ /* 0x0007620000000800 */
[----:B--2---:R-:W-:Y:S01]  /*3400*/  FFMA R4, R69, UR6, -R3 ;  /* 0x0000000645047c23 */ /* 0x004fe20008000803 */
[----:B------:R-:W-:Y:S01]  /*3410*/  ULDC UR6, c[0x0][0x604] ;  /* 0x0001810000067ab9 */ /* 0x000fe20000000800 */
[----:B-1----:R-:W-:Y:S01]  /*3420*/  @!P1 FMUL R34, R34, R34 ;  /* 0x0000002222229220 */ /* 0x002fe20000400000 */
[----:B------:R-:W-:-:S03]  /*3430*/  FSETP.GEU.AND P1, PT, R56, -126, PT ;  /* 0xc2fc00003800780b */ /* 0x000fc60003f2e000 */
[----:B------:R-:W-:Y:S01]  /*3440*/  @!P3 FMUL R60, R60, 0.5 ;  /* 0x3f0000003c3cb820 */ /* 0x000fe20000400000 */
[----:B------:R1:W2:Y:S01]  /*3450*/  MUFU.EX2 R65, R64 ;  /* 0x0000004000417308 */ /* 0x0002a20000000800 */
[--C-:B---3--:R-:W-:Y:S01]  /*3460*/  FFMA R25, R73, UR6, -R3.reuse ;  /* 0x0000000649197c23 */ /* 0x108fe20008000803 */
[----:B------:R-:W-:Y:S01]  /*3470*/  ULDC UR6, c[0x0][0x604] ;  /* 0x0001810000067ab9 */ /* 0x000fe20000000800 */
[----:B----4-:R-:W-:Y:S01]  /*3480*/  @!P4 FMUL R42, R42, R42 ;  /* 0x0000002a2a2ac220 */ /* 0x010fe20000400000 */
[--C-:B------:R-:W-:Y:S01]  /*3490*/  FFMA R80, R80, UR6, -R3.reuse ;  /* 0x0000000650507c23 */ /* 0x100fe20008000803 */
[----:B------:R-:W-:Y:S01]  /*34a0*/  ULDC UR6, c[0x0][0x604] ;  /* 0x0001810000067ab9 */ /* 0x000fe20000000800 */
[----:B------:R-:W-:Y:S01]  /*34b0*/  FSETP.GEU.AND P4, PT, R72, -126, PT ;  /* 0xc2fc00004800780b */ /* 0x000fe20003f8e000 */
[----:B------:R-:W-:Y:S01]  /*34c0*/  FFMA R81, R81, UR6, -R3 ;  /* 0x0000000651517c23 */ /* 0x000fe20008000803 */
[----:B------:R3:W4:Y:S01]  /*34d0*/  MUFU.EX2 R46, R29 ;  /* 0x0000001d002e7308 */ /* 0x0007220000000800 */
[----:B-----5:R-:W-:Y:S01]  /*34e0*/  @!P2 FMUL R44, R44, R44 ;  /* 0x0000002c2c2ca220 */ /* 0x020fe20000400000 */
[----:B------:R-:W-:Y:S01]  /*34f0*/  FSETP.GEU.AND P2, PT, R25, -126, PT ;  /* 0xc2fc00001900780b */ /* 0x000fe20003f4e000 */
[----:B------:R-:W-:Y:S01]  /*3500*/  @!P1 FMUL R56, R56, 0.5 ;  /* 0x3f00000038389820 */ /* 0x000fe20000400000 */
[----:B------:R-:W-:Y:S01]  /*3510*/  ULDC UR6, c[0x0][0x604] ;  /* 0x0001810000067ab9 */ /* 0x000fe20000000800 */
[----:B-1----:R-:W-:Y:S01]  /*3520*/  FADD R64, R26, R87 ;  /* 0x000000571a407221 */ /* 0x002fe20000000000 */
[----:B------:R-:W-:Y:S01]  /*3530*/  FFMA R76, R76, UR6, -R3 ;  /* 0x000000064c4c7c23 */ /* 0x000fe20008000803 */
[----:B------:R-:W-:Y:S01]  /*3540*/  ULDC UR6, c[0x0][0x604] ;  /* 0x0001810000067ab9 */ /* 0x000fe20000000800 */
[----:B------:R1:W5:Y:S01]  /*3550*/  MUFU.EX2 R61, R60 ;  /* 0x0000003c003d7308 */ /* 0x0003620000000800 */
[----:B--2---:R-:W-:Y:S01]  /*3560*/  @!P6 FMUL R65, R65, R65 ;  /* 0x000000414141e220 */ /* 0x004fe20000400000 */
[----:B------:R-:W-:Y:S01]  /*3570*/  FSETP.GEU.AND P6, PT, R80, -126, PT ;  /* 0xc2fc00005000780b */ /* 0x000fe20003fce000 */
[----:B------:R-:W-:Y:S01]  /*3580*/  @!P4 FMUL R72, R72, 0.5 ;  /* 0x3f0000004848c820 */ /* 0x000fe20000400000 */
[----:B---3--:R-:W-:Y:S01]  /*3590*/  FADD R29, R13, R70 ;  /* 0x000000460d1d7221 */ /* 0x008fe20000000000 */
[----:B------:R-:W-:Y:S01]  /*35a0*/  FADD R90, R33, R64 ;  /* 0x00000040215a7221 */ /* 0x000fe20000000000 */
[----:B------:R-:W-:Y:S01]  /*35b0*/  FADD R33, R22, R83 ;  /* 0x0000005316217221 */ /* 0x000fe20000000000 */
[----:B------:R-:W-:Y:S01]  /*35c0*/  @!P2 FMUL R25, R25, 0.5 ;  /* 0x3f0000001919a820 */ /* 0x000fe20000400000 */
[----:B------:R-:W2:Y:S01]  /*35d0*/  MUFU.EX2 R75, R56 ;  /* 0x00000038004b7308 */ /* 0x000ea20000000800 */
[----:B----4-:R-:W-:Y:S01]  /*35e0*/  @!P5 FMUL R46, R46, R46 ;  /* 0x0000002e2e2ed220 */ /* 0x010fe20000400000 */
[----:B------:R-:W-:Y:S01]  /*35f0*/  FSETP.GEU.AND P5, PT, R81, -126, PT ;  /* 0xc2fc00005100780b */ /* 0x000fe20003fae000 */
[----:B------:R-:W-:Y:S01]  /*3600*/  FADD R88, R29, R58 ;  /* 0x0000003a1d587221 */ /* 0x000fe20000000000 */
[----:B------:R-:W-:Y:S01]  /*3610*/  FADD R58, R20, R91 ;  /* 0x0000005b143a7221 */ /* 0x000fe20000000000 */
[----:B------:R-:W-:Y:S01]  /*3620*/  FADD R29, R27, R66 ;  /* 0x000000421b1d7221 */ /* 0x000fe20000000000 */
[----:B-1----:R-:W-:Y:S01]  /*3630*/  FADD R60, R35, R82 ;  /* 0x00000052233c7221 */ /* 0x002fe20000000000 */
[----:B------:R-:W-:Y:S01]  /*3640*/  @!P6 FMUL R80, R80, 0.5 ;  /* 0x3f0000005050e820 */ /* 0x000fe20000400000 */
[----:B------:R-:W1:Y:S01]  /*3650*/  MUFU.EX2 R73, R72 ;  /* 0x0000004800497308 */ /* 0x000e620000000800 */
[----:B-----5:R-:W-:Y:S01]  /*3660*/  @!P3 FMUL R61, R61, R61 ;  /* 0x0000003d3d3db220 */ /* 0x020fe20000400000 */
[----:B------:R-:W-:Y:S01]  /*3670*/  FSETP.GEU.AND P3, PT, R4, -126, PT ;  /* 0xc2fc00000400780b */ /* 0x000fe20003f6e000 */
[----:B------:R-:W-:Y:S01]  /*3680*/  FADD R53, R29, R60 ;  /* 0x0000003c1d357221 */ /* 0x000fe20000000000 */
[----:B------:R-:W-:Y:S01]  /*3690*/  FADD R29, R18, R89 ;  /* 0x00000059121d7221 */ /* 0x000fe20000000000 */
[C---:B------:R-:W-:Y:S01]  /*36a0*/  FADD R60, R39.reuse, R10 ;  /* 0x0000000a273c7221 */ /* 0x040fe20000000000 */
[----:B------:R-:W-:Y:S01]  /*36b0*/  F2FP.F16.F32.PACK_AB R39, R39, R30 ;  /* 0x0000001e2727723e */ /* 0x000fe200000000ff */
[----:B------:R-:W-:Y:S01]  /*36c0*/  @!P5 FMUL R81, R81, 0.5 ;  /* 0x3f0000005151d820 */ /* 0x000fe20000400000 */
[----:B------:R3:W4:Y:S01]  /*36d0*/  MUFU.EX2 R52, R25 ;  /* 0x0000001900347308 */ /* 0x0007220000000800 */
[----:B--2---:R-:W-:Y:S01]  /*36e0*/  @!P1 FMUL R75, R75, R75 ;  /* 0x0000004b4b4b9220 */ /* 0x004fe20000400000 */
[----:B------:R-:W-:-:S02]  /*36f0*/  FSETP.GEU.AND P1, PT, R68, -126, PT ;  /* 0xc2fc00004400780b */ /* 0x000fc40003f2e000 */
[----:B------:R-:W-:Y:S02]  /*3700*/  F2FP.F16.F32.PACK_AB R27, R14, R27 ;  /* 0x0000001b0e1b723e */ /* 0x000fe400000000ff */
[----:B------:R-:W-:Y:S01]  /*3710*/  F2FP.F16.F32.PACK_AB R35, R22, R35 ;  /* 0x000000231623723e */ /* 0x000fe200000000ff */
[----:B------:R-:W-:Y:S01]  /*3720*/  @!P3 FMUL R4, R4, 0.5 ;  /* 0x3f0000000404b820 */ /* 0x000fe20000400000 */
[----:B------:R-:W2:Y:S01]  /*3730*/  MUFU.EX2 R79, R80 ;  /* 0x00000050004f7308 */ /* 0x000ea20000000800 */
[----:B-1----:R-:W-:Y:S01]  /*3740*/  @!P4 FMUL R73, R73, R73 ;  /* 0x000000494949c220 */ /* 0x002fe20000400000 */
[----:B------:R-:W-:Y:S01]  /*3750*/  FSETP.GEU.AND P4, PT, R76, -126, PT ;  /* 0xc2fc00004c00780b */ /* 0x000fe20003f8e000 */
[----:B---3--:R-:W-:Y:S02]  /*3760*/  FADD R25, R11, R62 ;  /* 0x0000003e0b197221 */ /* 0x008fe40000000000 */
[----:B------:R-:W-:Y:S02]  /*3770*/  FADD R37, R40, R73 ;  /* 0x0000004928257221 */ /* 0x000fe40000000000 */
[----:B------:R-:W-:Y:S01]  /*3780*/  FADD R45, R25, R54 ;  /* 0x00000036192d7221 */ /* 0x000fe20000000000 */
[----:B------:R-:W1:Y:S01]  /*3790*/  MUFU.EX2 R56, R81 ;  /* 0x0000005100387308 */ /* 0x000e620000000800 */
[----:B----4-:R-:W-:Y:S01]  /*37a0*/  @!P2 FMUL R52, R52, R52 ;  /* 0x000000343434a220 */ /* 0x010fe20000400000 */
[----:B------:R-:W-:Y:S01]  /*37b0*/  FADD R25, R12, R43 ;  /* 0x0000002b0c197221 */ /* 0x000fe20000000000 */
[----:B------:R-:W-:Y:S01]  /*37c0*/  @!P1 FMUL R68, R68, 0.5 ;  /* 0x3f00000044449820 */ /* 0x000fe20000400000 */
[----:B------:R-:W-:-:S02]  /*37d0*/  FADD R45, R45, R88 ;  /* 0x000000582d2d7221 */ /* 0x000fc40000000000 */
[----:B------:R-:W-:Y:S01]  /*37e0*/  FADD R49, R25, R58 ;  /* 0x0000003a19317221 */ /* 0x000fe20000000000 */
[----:B------:R-:W-:Y:S01]  /*37f0*/  FADD R58, R30, R55 ;  /* 0x000000371e3a7221 */ /* 0x000fe20000000000 */
[----:B------:R3:W4:Y:S01]  /*3800*/  MUFU.EX2 R50, R4 ;  /* 0x0000000400327308 */ /* 0x0007220000000800 */
[----:B--2---:R-:W-:Y:S01]  /*3810*/  @!P6 FMUL R79, R79, R79 ;  /* 0x0000004f4f4fe220 */ /* 0x004fe20000400000 */
[----:B------:R-:W-:Y:S01]  /*3820*/  FADD R25, R31, R74 ;  /* 0x0000004a1f197221 */ /* 0x000fe20000000000 */
[----:B------:R-:W-:Y:S01]  /*3830*/  @!P4 FMUL R76, R76, 0.5 ;  /* 0x3f0000004c4cc820 */ /* 0x000fe20000400000 */
[----:B------:R-:W-:Y:S01]  /*3840*/  FADD R49, R49, R90 ;  /* 0x0000005a31317221 */ /* 0x000fe20000000000 */
[----:B------:R-:W-:Y:S01]  /*3850*/  FADD R64, R48, R79 ;  /* 0x0000004f30407221 */ /* 0x000fe20000000000 */
[----:B------:R-:W-:Y:S01]  /*3860*/  FADD R92, R25, R58 ;  /* 0x0000003a195c7221 */ /* 0x000fe20000000000 */
[----:B------:R-:W-:Y:S01]  /*3870*/  FADD R25, R19, R42 ;  /* 0x0000002a13197221 */ /* 0x000fe20000000000 */
[----:B------:R2:W5:Y:S01]  /*3880*/  MUFU.EX2 R69, R68 ;  /* 0x0000004400457308 */ /* 0x0005620000000800 */
[--C-:B---3--:R-:W-:Y:S01]  /*3890*/  FFMA R4, R77, UR6, -R3.reuse ;  /* 0x000000064d047c23 */ /* 0x108fe20008000803 */
[----:B------:R-:W-:Y:S01]  /*38a0*/  ULDC UR6, c[0x0][0x604] ;  /* 0x0001810000067ab9 */ /* 0x000fe20000000800 */
[----:B-1----:R-:W-:Y:S01]  /*38b0*/  @!P5 FMUL R56, R56, R56 ;  /* 0x000000383838d220 */ /* 0x002fe20000400000 */
[--C-:B------:R-:W-:Y:S01]  /*38c0*/  FFMA R84, R84, UR6, -R3.reuse ;  /* 0x0000000654547c23 */ /* 0x100fe20008000803 */
[----:B------:R-:W-:Y:S01]  /*38d0*/  FFMA R3, R85, UR14, -R3 ;  /* 0x0000000e55037c23 */ /* 0x000fe20008000803 */
[----:B------:R-:W-:Y:S01]  /*38e0*/  FSETP.GEU.AND P2, PT, R4, -126, PT ;  /* 0xc2fc00000400780b */ /* 0x000fe20003f4e000 */
[----:B------:R-:W-:Y:S01]  /*38f0*/  FADD R85, R29, R60 ;  /* 0x0000003c1d557221 */ /* 0x000fe20000000000 */
[----:B------:R-:W1:Y:S01]  /*3900*/  MUFU.EX2 R77, R76 ;  /* 0x0000004c004d7308 */ /* 0x000e620000000800 */
[----:B------:R-:W-:Y:S01]  /*3910*/  FSETP.GEU.AND P6, PT, R84, -126, PT ;  /* 0xc2fc00005400780b */ /* 0x000fe20003fce000 */
[----:B------:R-:W-:Y:S01]  /*3920*/  FADD R29, R32, R65 ;  /* 0x00000041201d7221 */ /* 0x000fe20000000000 */
[----:B------:R-:W-:Y:S01]  /*3930*/  FSETP.GEU.AND P5, PT, R3, -126, PT ;  /* 0xc2fc00000300780b */ /* 0x000fe20003fae000 */
[----:B------:R-:W-:Y:S01]  /*3940*/  FADD R60, R63, R52 ;  /* 0x000000343f3c7221 */ /* 0x000fe20000000000 */
[----:B--2---:R-:W-:Y:S01]  /*3950*/  FADD R68, R71, R56 ;  /* 0x0000003847447221 */ /* 0x004fe20000000000 */
[----:B----4-:R-:W-:Y:S01]  /*3960*/  @!P3 FMUL R50, R50, R50 ;  /* 0x000000323232b220 */ /* 0x010fe20000400000 */
[----:B------:R-:W-:Y:S01]  /*3970*/  FADD R72, R29, R64 ;  /* 0x000000401d487221 */ /* 0x000fe20000000000 */
[----:B------:R-:W-:Y:S01]  /*3980*/  FADD R41, R25, R60 ;  /* 0x0000003c19297221 */ /* 0x000fe20000000000 */
[----:B-----5:R-:W-:Y:S01]  /*3990*/  @!P1 FMUL R69, R69, R69 ;  /* 0x0000004545459220 */ /* 0x020fe20000400000 */
[----:B------:R-:W-:Y:S01]  /*39a0*/  FADD R29, R59, R50 ;  /* 0x000000323b1d7221 */ /* 0x000fe20000000000 */
[----:B------:R-:W-:Y:S01]  /*39b0*/  @!P2 FMUL R4, R4, 0.5 ;  /* 0x3f0000000404a820 */ /* 0x000fe20000400000 */
[----:B------:R-:W-:Y:S01]  /*39c0*/  FADD R92, R53, R92 ;  /* 0x0000005c355c7221 */ /* 0x000fe20000000000 */
[----:B------:R-:W-:Y:S01]  /*39d0*/  FADD R25, R36, R69 ;  /* 0x0000004524197221 */ /* 0x000fe20000000000 */
[----:B------:R-:W-:Y:S01]  /*39e0*/  @!P6 FMUL R84, R84, 0.5 ;  /* 0x3f0000005454e820 */ /* 0x000fe20000400000 */
[----:B------:R2:W3:Y:S01]  /*39f0*/  MUFU.EX2 R54, R4 ;  /* 0x0000000400367308 */ /* 0x0004e20000000800 */
[----:B------:R-:W-:Y:S01]  /*3a00*/  @!P5 FMUL R3, R3, 0.5 ;  /* 0x3f0000000303d820 */ /* 0x000fe20000400000 */
[----:B-1----:R-:W-:Y:S01]  /*3a10*/  @!P4 FMUL R77, R77, R77 ;  /* 0x0000004d4d4dc220 */ /* 0x002fe20000400000 */
[----:B------:R-:W-:Y:S01]  /*3a20*/  FADD R45, R45, R92 ;  /* 0x0000005c2d2d7221 */ /* 0x000fe20000000000 */
[----:B------:R-:W-:-:S02]  /*3a30*/  F2FP.F16.F32.PACK_AB R30, R59, R36 ;  /* 0x000000243b1e723e */ /* 0x000fc400000000ff */
[----:B------:R-:W-:Y:S01]  /*3a40*/  FADD R60, R34, R77 ;  /* 0x0000004d223c7221 */ /* 0x000fe20000000000 */
[----:B------:R-:W-:Y:S01]  /*3a50*/  F2FP.F16.F32.PACK_AB R36, R71, R48 ;  /* 0x000000304724723e */ /* 0x000fe200000000ff */
[----:B------:R-:W1:Y:S01]  /*3a60*/  MUFU.EX2 R81, R84 ;  /* 0x0000005400517308 */ /* 0x000e620000000800 */
[----:B--2---:R-:W-:Y:S01]  /*3a70*/  FADD R4, R14, R47 ;  /* 0x0000002f0e047221 */ /* 0x004fe20000000000 */
[----:B------:R-:W-:Y:S02]  /*3a80*/  F2FP.F16.F32.PACK_AB R48, R52, R73 ;  /* 0x000000493430723e */ /* 0x000fe400000000ff */
[----:B------:R-:W-:Y:S01]  /*3a90*/  F2FP.F16.F32.PACK_AB R31, R18, R31 ;  /* 0x0000001f121f723e */ /* 0x000fe200000000ff */
[----:B------:R-:W-:Y:S01]  /*3aa0*/  FADD R80, R4, R33 ;  /* 0x0000002104507221 */ /* 0x000fe20000000000 */
[----:B------:R-:W-:Y:S01]  /*3ab0*/  FADD R4, R24, R75 ;  /* 0x0000004b18047221 */ /* 0x000fe20000000000 */
[----:B------:R-:W-:Y:S01]  /*3ac0*/  FADD R33, R23, R46 ;  /* 0x0000002e17217221 */ /* 0x000fe20000000000 */
[----:B------:R2:W4:Y:S01]  /*3ad0*/  MUFU.EX2 R58, R3 ;  /* 0x00000003003a7308 */ /* 0x0005220000000800 */
[----:B---3--:R-:W-:Y:S01]  /*3ae0*/  @!P2 FMUL R54, R54, R54 ;  /* 0x000000363636a220 */ /* 0x008fe20000400000 */
[----:B------:R-:W-:Y:S01]  /*3af0*/  FADD R37, R4, R37 ;  /* 0x0000002504257221 */ /* 0x000fe20000000000 */
[----:B------:R-:W-:Y:S01]  /*3b00*/  FADD R76, R33, R68 ;  /* 0x00000044214c7221 */ /* 0x000fe20000000000 */
[----:B------:R-:W-:Y:S01]  /*3b10*/  FADD R4, R21, R44 ;  /* 0x0000002c15047221 */ /* 0x000fe20000000000 */
[----:B------:R-:W-:Y:S01]  /*3b20*/  FADD R33, R67, R54 ;  /* 0x0000003643217221 */ /* 0x000fe20000000000 */
[----:B------:R-:W-:Y:S01]  /*3b30*/  FADD R37, R37, R72 ;  /* 0x0000004825257221 */ /* 0x000fe20000000000 */
[----:B------:R-:W-:Y:S01]  /*3b40*/  FADD R41, R41, R76 ;  /* 0x0000004c29297221 */ /* 0x000fe20000000000 */
[----:B------:R-:W-:Y:S01]  /*3b50*/  FADD R80, R80, R85 ;  /* 0x0000005550507221 */ /* 0x000fe20000000000 */
[----:B-1----:R-:W-:Y:S01]  /*3b60*/  @!P6 FMUL R81, R81, R81 ;  /* 0x000000515151e220 */ /* 0x002fe20000400000 */
[----:B--2---:R-:W-:Y:S01]  /*3b70*/  FADD R3, R28, R61 ;  /* 0x0000003d1c037221 */ /* 0x004fe20000000000 */
[----:B------:R-:W-:Y:S01]  /*3b80*/  FADD R4, R4, R33 ;  /* 0x0000002104047221 */ /* 0x000fe20000000000 */
[----:B------:R-:W-:Y:S01]  /*3b90*/  FADD R80, R49, R80 ;  /* 0x0000005031507221 */ /* 0x000fe20000000000 */
[----:B------:R-:W-:Y:S01]  /*3ba0*/  FADD R64, R38, R81 ;  /* 0x0000005126407221 */ /* 0x000fe20000000000 */
[----:B------:R-:W-:Y:S01]  /*3bb0*/  FADD R3, R3, R60 ;  /* 0x0000003c03037221 */ /* 0x000fe20000000000 */
[----:B------:R-:W-:Y:S01]  /*3bc0*/  F2FP.F16.F32.PACK_AB R33, R20, R15 ;  /* 0x0000000f1421723e */ /* 0x000fe200000000ff */
[----:B----4-:R-:W-:Y:S01]  /*3bd0*/  @!P5 FMUL R58, R58, R58 ;  /* 0x0000003a3a3ad220 */ /* 0x010fe20000400000 */
[----:B------:R-:W-:Y:S01]  /*3be0*/  FADD R64, R25, R64 ;  /* 0x0000004019407221 */ /* 0x000fe20000000000 */
[----:B------:R-:W-:-:S02]  /*3bf0*/  F2FP.F16.F32.PACK_AB R25, R12, R11 ;  /* 0x0000000b0c19723e */ /* 0x000fc400000000ff */
[----:B------:R-:W-:Y:S01]  /*3c00*/  FADD R68, R57, R58 ;  /* 0x0000003a39447221 */ /* 0x000fe20000000000 */
[----:B------:R-:W-:Y:S01]  /*3c10*/  FADD R64, R3, R64 ;  /* 0x0000004003407221 */ /* 0x000fe20000000000 */
[----:B------:R-:W-:Y:S01]  /*3c20*/  IMAD.U32 R3, RZ, RZ, UR7 ;  /* 0x00000007ff037e24 */ /* 0x000fe2000f8e00ff */
[----:B------:R-:W-:Y:S01]  /*3c30*/  F2FP.F16.F32.PACK_AB R49, R91, R78 ;  /* 0x0000004e5b31723e */ /* 0x000fe200000000ff */
[----:B------:R-:W-:Y:S01]  /*3c40*/  FADD R29, R29, R68 ;  /* 0x000000441d1d7221 */ /* 0x000fe20000000000 */
[----:B------:R-:W-:Y:S01]  /*3c50*/  FADD R37, R37, R64 ;  /* 0x0000004025257221 */ /* 0x000fe20000000000 */
[----:B------:R1:W-:Y:S01]  /*3c60*/  SYNCS.ARRIVE.TRANS64.A1T0 RZ, [R3+UR11], RZ ;  /* 0x000000ff03ff79a7 */ /* 0x0003e2000810000b */
[----:B------:R-:W-:Y:S01]  /*3c70*/  F2FP.F16.F32.PACK_AB R53, R87, R86 ;  /* 0x000000565735723e */ /* 0x000fe200000000ff */
[----:B------:R-:W-:Y:S01]  /*3c80*/  FADD R4, R4, R29 ;  /* 0x0000001d04047221 */ /* 0x000fe20000000000 */
[----:B------:R-:W-:Y:S02]  /*3c90*/  F2FP.F16.F32.PACK_AB R29, R16, R13 ;  /* 0x0000000d101d723e */ /* 0x000fe400000000ff */
[----:B------:R-:W-:Y:S01]  /*3ca0*/  F2FP.F16.F32.PACK_AB R24, R19, R24 ;  /* 0x000000181318723e */ /* 0x000fe200000000ff */
[----:B------:R-:W-:Y:S01]  /*3cb0*/  FADD R60, R41, R4 ;  /* 0x00000004293c7221 */ /* 0x000fe20000000000 */
[----:B------:R-:W-:Y:S01]  /*3cc0*/  FADD R4, R45, R80 ;  /* 0x000000502d047221 */ /* 0x000fe20000000000 */
[----:B------:R-:W-:-:S02]  /*3cd0*/  F2FP.F16.F32.PACK_AB R41, R43, R62 ;  /* 0x0000003e2b29723e */ /* 0x000fc400000000ff */
[----:B-1----:R-:W-:Y:S01]  /*3ce0*/  FADD R3, R37, R60 ;  /* 0x0000003c25037221 */ /* 0x002fe20000000000 */
[----:B------:R-:W-:Y:S02]  /*3cf0*/  F2FP.F16.F32.PACK_AB R37, R26, R17 ;  /* 0x000000111a25723e */ /* 0x000fe400000000ff */
[----:B------:R-:W-:Y:S02]  /*3d00*/  F2FP.F16.F32.PACK_AB R26, R21, R28 ;  /* 0x0000001c151a723e */ /* 0x000fe400000000ff */
[----:B------:R-:W-:Y:S02]  /*3d10*/  F2FP.F16.F32.PACK_AB R28, R23, R32 ;  /* 0x00000020171c723e */ /* 0x000fe400000000ff */
[----:B------:R-:W-:Y:S02]  /*3d20*/  F2FP.F16.F32.PACK_AB R32, R63, R40 ;  /* 0x000000283f20723e */ /* 0x000fe400000000ff */
[----:B------:R-:W-:Y:S02]  /*3d30*/  F2FP.F16.F32.PACK_AB R40, R42, R75 ;  /* 0x0000004b2a28723e */ /* 0x000fe400000000ff */
[----:B------:R-:W-:-:S02]  /*3d40*/  F2FP.F16.F32.PACK_AB R42, R44, R61 ;  /* 0x0000003d2c2a723e */ /* 0x000fc400000000ff */
        /* <DEDUP_REMOVED lines=10> */
[----:B------:R-:W-:Y:S01]  /*3df0*/  F2FP.F16.F32.PACK_AB R54, R58, R81 ;  /* 0x000000513a36723e */ /* 0x000fe200000000ff */
[----:B------:R-:W-:Y:S06]  /*3e00*/  @!P0 BRA `(.L_x_19) ;  /* 0x0000000000048947 */ /* 0x000fec0003800000 */
[----:B------:R-:W-:Y:S01]  /*3e10*/  BPT.TRAP 0x1 ;  /* 0x000000040000795c */ /* 0x000fe20000300000 */
.L_x_19:
[----:B------:R-:W1:Y:S01]  /*3e20*/  SYNCS.PHASECHK.TRANS64.TRYWAIT P1, [UR38+0x24008], R9 ;  /* 0x02400809ff0075a7 */ /* 0x000e620008020166 */
[----:B------:R-:W-:Y:S01]  /*3e30*/  ULOP3.LUT UR6, UR10, 0x2000000, URZ, 0xfc, !UPT ;  /* 0x020000000a067892 */ /* 0x000fe2000f8efc3f */
[----:B-1----:R-:W-:Y:S11]  /*3e40*/  @!P1 BRA `(.L_x_20) ;  /* 0x0000009000889947 */ /* 0x002ff60003800000 */
.L_x_106:
[----:B------:R-:W-:Y:S01]  /*3e50*/  UIADD3 UR10, UR6, 0x600, URZ ;  /* 0x00000600060a7890 */ /* 0x000fe2000fffe03f */
[----:B------:R-:W-:Y:S01]  /*3e60*/  WARPGROUP.ARRIVE ;  /* 0x00000000000079c5 */ /* 0x000fe20000000000 */
[----:B------:R-:W-:Y:S01]  /*3e70*/  UMOV UR11, 0x80000020 ;  /* 0x80000020000b7882 */ /* 0x000fe20000000000 */
[----:B------:R-:W-:-:S06]  /*3e80*/  F2FP.F16.F32.PACK_AB R55, R10, R55 ;  /* 0x000000370a37723e */ /* 0x000fcc00000000ff */
[----:B------:R-:W-:Y:S01]  /*3e90*/  HGMMA.64x96x16.F32 R88, R24, gdesc[UR8].tnspB, RZ, !UPT, gsb0 ;  /* 0x4160000818587df0 */ /* 0x000fe2000c0008ff */
[----:B------:R-:W-:Y:S01]  /*3ea0*/  UIADD3 UR10, UR6, 0x640, URZ ;  /* 0x00000640060a7890 */ /* 0x000fe2000fffe03f */
[----:B------:R-:W-:Y:S01]  /*3eb0*/  UMOV UR11, 0x80000020 ;  /* 0x80000020000b7882 */ /* 0x000fe20000000000 */
[----:B------:R-:W-:Y:S02]  /*3ec0*/  WARPGROUP.DEPBAR.LE gsb0, 0x0 ;  /* 0x00008000000079c5 */ /* 0x000fe40000010000 */
[----:B------:R-:W-:-:S06]  /*3ed0*/  WARPGROUP.ARRIVE ;  /* 0x00000000000079c5 */ /* 0x000fcc0000000000 */
[----:B------:R-:W-:Y:S01]  /*3ee0*/  HGMMA.64x96x16.F32 R88, R28, gdesc[UR8].tnspB, R88, gsb0 ;  /* 0x416000081c587df0 */ /* 0x000fe20008000858 */
        /* <DEDUP_REMOVED lines=29> */
[----:B------:R-:W-:Y:S03]  /*40c0*/  HGMMA.64x96x16.F32 R88, R52, gdesc[UR8].tnspB, R88, gsb0 ;  /* 0x4160000834587df0 */ /* 0x000fe60008000858 */
[----:B------:R-:W-:Y:S02]  /*40d0*/  WARPGROUP.DEPBAR.LE gsb0, 0x0 ;  /* 0x00008000000079c5 */ /* 0x000fe40000010000 */
[----:B------:R-:W-:Y:S05]  /*40e0*/  @!P0 BRA `(.L_x_21) ;  /* 0x0000000000048947 */ /* 0x000fea0003800000 */
[----:B------:R-:W-:Y:S01]  /*40f0*/  BPT.TRAP 0x1 ;  /* 0x000000040000795c */ /* 0x000fe20000300000 */
.L_x_21:
[----:B------:R-:W-:Y:S01]  /*4100*/  UISETP.GT.U32.AND UP0, UPT, UR5, 0x1, UPT ;  /* 0x000000010500788c */ /* 0x000fe2000bf04070 */
[----:B-1----:R-:W-:Y:S01]  /*4110*/  MOV R9, RZ ;  /* 0x000000ff00097202 */ /* 0x002fe20000000f00 */
[----:B------:R-:W-:-:S04]  /*4120*/  UIADD3 UR7, UR38, 0x24028, URZ ;  /* 0x0002402826077890 */ /* 0x000fc8000fffe03f */
[----:B------:R-:W-:Y:S01]  /*4130*/  PLOP3.LUT P1, PT, PT, PT, UP0, 0x80, 0x0 ;  /* 0x000000000000781c */ /* 0x000fe20003f2f008 */
[----:B------:R-:W-:-:S09]  /*4140*/  UPRMT UR7, URZ, 0x654, UR7 ;  /* 0x000006543f077896 */ /* 0x000fd20008000007 */
[----:B------:R-:W-:Y:S03]  /*4150*/  SYNCS.ARRIVE.TRANS64.RED.A1T0 RZ, [UR7], RZ ;  /* 0x000000ffffff79a7 */ /* 0x000fe60008100407 */
[----:B------:R-:W-:Y:S05]  /*4160*/  @P1 BRA `(.L_x_22) ;  /* 0x0000000000041947 */ /* 0x000fea0003800000 */
[----:B------:R-:W-:Y:S01]  /*4170*/  BPT.TRAP 0x1 ;  /* 0x000000040000795c */ /* 0x000fe20000300000 */
.L_x_22:
[C---:B------:R-:W-:Y:S01]  /*4180*/  ISETP.GE.AND P2, PT, R8.reuse, 0x3, PT ;  /* 0x000000030800780c */ /* 0x040fe20003f46270 */
[----:B------:R-:W-:Y:S01]  /*4190*/  UMOV UR5, 0x1 ;  /* 0x0000000100057882 */ /* 0x000fe20000000000 */
[----:B------:R-:W-:Y:S01]  /*41a0*/  UMOV UR7, 0x2 ;  /* 0x0000000200077882 */ /* 0x000fe20000000000 */
[----:B------:R-:W-:Y:S01]  /*41b0*/  IADD3 R5, R5, 0x80, RZ ;  /* 0x0000008005057810 */ /* 0x000fe20007ffe0ff */
[----:B------:R-:W-:-:S09]  /*41c0*/  VIADD R8, R8, 0xffffffff ;  /* 0xffffffff08087836 */ /* 0x000fd20000000000 */
[----:B------:R-:W-:Y:S05]  /*41d0*/  @!P2 BRA `(.L_x_23) ;  /* 0x0000002800bca947 */ /* 0x000fea0003800000 */
[----:B------:R-:W-:Y:S01]  /*41e0*/  MOV R11, R6 ;  /* 0x00000006000b7202 */ /* 0x000fe20000000f00 */
[----:B------:R-:W-:Y:S01]  /*41f0*/  IMAD.MOV.U32 R9, RZ, RZ, RZ ;  /* 0x000000ffff097224 */ /* 0x000fe200078e00ff */
[----:B------:R-:W-:Y:S01]  /*4200*/  MOV R13, R7 ;  /* 0x00000007000d7202 */ /* 0x000fe20000000f00 */
[----:B------:R-:W-:Y:S01]  /*4210*/  UMOV UR7, 0x2 ;  /* 0x0000000200077882 */ /* 0x000fe20000000000 */
[----:B------:R-:W-:Y:S01]  /*4220*/  UMOV UR5, 0x1 ;  /* 0x0000000100057882 */ /* 0x000fe20000000000 */
[----:B------:R-:W-:-:S05]  /*4230*/  ULDC UR33, c[0x0][0x604] ;  /* 0x0001810000217ab9 */ /* 0x000fca0000000800 */
.L_x_34:
[----:B------:R-:W-:-:S13]  /*4240*/  PLOP3.LUT P3, PT, PT, PT, UP1, 0x80, 0x0 ;  /* 0x000000000000781c */ /* 0x000fda0003f6f018 */
[----:B------:R-:W-:Y:S05]  /*4250*/  @!P3 BRA `(.L_x_24) ;  /* 0x000000000004b947 */ /* 0x000fea0003800000 */
[----:B------:R-:W-:Y:S01]  /*4260*/  BPT.TRAP 0x1 ;  /* 0x000000040000795c */ /* 0x000fe20000300000 */
.L_x_24:
[----:B------:R-:W-:Y:S01]  /*4270*/  ULEA UR10, UR7, UR38, 0x3 ;  /* 0x00000026070a7291 */ /* 0x000fe2000f8e183f */
[----:B------:R-:W-:-:S08]  /*4280*/  SHF.L.U32 R6, R9, 0x1f, RZ ;  /* 0x0000001f09067819 */ /* 0x000fd000000006ff */
[----:B------:R-:W1:Y:S02]  /*4290*/  SYNCS.PHASECHK.TRANS64.TRYWAIT P2, [UR10+0x24000], R6 ;  /* 0x02400006ff0075a7 */ /* 0x000e64000804014a */
[----:B-1----:R-:W-:Y:S05]  /*42a0*/  @!P2 BRA `(.L_x_25) ;  /* 0x0000008c0088a947 */ /* 0x002fea0003800000 */
.L_x_107:
[----:B------:R-:W-:Y:S01]  /*42b0*/  UIMAD UR10, UR7, 0x600, UR4 ;  /* 0x00000600070a78a4 */ /* 0x000fe2000f8e0204 */
[----:B------:R-:W-:Y:S01]  /*42c0*/  WARPGROUP.ARRIVE ;  /* 0x00000000000079c5 */ /* 0x000fe20000000000 */
[----:B------:R-:W-:Y:S01]  /*42d0*/  UMOV UR11, 0x80000020 ;  /* 0x80000020000b7882 */ /* 0x000fe20000000000 */
[----:B------:R-:W-:Y:S01]  /*42e0*/  UMOV UR15, 0x80000020 ;  /* 0x80000020000f7882 */ /* 0x000fe20000000000 */
[----:B------:R-:W-:Y:S02]  /*42f0*/  UIADD3 UR14, UR10, 0x2, URZ ;  /* 0x000000020a0e7890 */ /* 0x000fe4000fffe03f */
[----:B------:R-:W-:Y:S01]  /*4300*/  UIADD3 UR18, UR10, 0x200, URZ ;  /* 0x000002000a127890 */ /* 0x000fe2000fffe03f */
[----:B------:R-:W-:Y:S02]  /*4310*/  UMOV UR19, 0x80000020 ;  /* 0x8000002000137882 */ /* 0x000fe40000000000 */
[----:B------:R-:W-:Y:S01]  /*4320*/  HGMMA.64x128x16.F32 R24, gdesc[UR8], RZ, !UPT, gsb0 ;  /* 0x01e00000081879f0 */ /* 0x000fe2000c0008ff */
[----:B------:R-:W-:Y:S01]  /*4330*/  UIADD3 UR22, UR10, 0x202, URZ ;  /* 0x000002020a167890 */ /* 0x000fe2000fffe03f */
[----:B------:R-:W-:Y:S01]  /*4340*/  UMOV UR23, 0x80000020 ;  /* 0x8000002000177882 */ /* 0x000fe20000000000 */
[----:B------:R-:W-:Y:S01]  /*4350*/  UIADD3 UR26, UR10, 0x400, URZ ;  /* 0x000004000a1a7890 */ /* 0x000fe2000fffe03f */
[----:B------:R-:W-:Y:S01]  /*4360*/  UMOV UR27, 0x80000020 ;  /* 0x80000020001b7882 */ /* 0x000fe20000000000 */
[----:B------:R-:W-:Y:S01]  /*4370*/  UIADD3 UR30, UR10, 0x402, URZ ;  /* 0x000004020a1e7890 */ /* 0x000fe2000fffe03f */
[----:B------:R-:W-:Y:S01]  /*4380*/  UMOV UR31, 0x80000020 ;  /* 0x80000020001f7882 */ /* 0x000fe20000000000 */
[----:B------:R-:W-:-:S04]  /*4390*/  UIADD3 UR7, UR7, 0x1, URZ ;  /* 0x0000000107077890 */ /* 0x000fc8000fffe03f */
[----:B------:R-:W-:-:S04]  /*43a0*/  UISETP.NE.AND UP0, UPT, UR7, 0x5, UPT ;  /* 0x000000050700788c */ /* 0x000fc8000bf05270 */
[----:B------:R-:W-:Y:S02]  /*43b0*/  USEL UR10, URZ, 0x1, UP0 ;  /* 0x000000013f0a7887 */ /* 0x000fe40008000000 */
[----:B------:R-:W-:-:S04]  /*43c0*/  USEL UR11, UR7, URZ, UP0 ;  /* 0x0000003f070b7287 */ /* 0x000fc80008000000 */
[----:B------:R-:W-:Y:S01]  /*43d0*/  LOP3.LUT R9, R9, UR10, RZ, 0x3c, !PT ;  /* 0x0000000a09097c12 */ /* 0x000fe2000f8e3cff */
[----:B------:R-:W-:Y:S02]  /*43e0*/  WARPGROUP.DEPBAR.LE gsb0, 0x0 ;  /* 0x00008000000079c5 */ /* 0x000fe40000010000 */
[----:B------:R-:W-:-:S06]  /*43f0*/  WARPGROUP.ARRIVE ;  /* 0x00000000000079c5 */ /* 0x000fcc0000000000 */
        /* <DEDUP_REMOVED lines=14> */
[----:B------:R-:W-:Y:S05]  /*44e0*/  @!P3 BRA `(.L_x_26) ;  /* 0x000000000004b947 */ /* 0x000fea0003800000 */
[----:B------:R-:W-:Y:S01]  /*44f0*/  BPT.TRAP 0x1 ;  /* 0x000000040000795c */ /* 0x000fe20000300000 */
.L_x_26:
[----:B-1----:R-:W-:Y:S01]  /*4500*/  FMNMX R6, R24, R11, !PT ;  /* 0x0000000b18067209 */ /* 0x002fe20007800000 */
[----:B------:R-:W-:Y:S01]  /*4510*/  ULEA UR7, UR11, UR38, 0x3 ;  /* 0x000000260b077291 */ /* 0x000fe2000f8e183f */
[----:B------:R-:W-:Y:S02]  /*4520*/  FMNMX R12, R26, R13, !PT ;  /* 0x0000000d1a0c7209 */ /* 0x000fe40007800000 */
[----:B------:R-:W-:-:S04]  /*4530*/  FMNMX R7, R25, R6, !PT ;  /* 0x0000000619077209 */ /* 0x000fc80007800000 */
        /* <DEDUP_REMOVED lines=29> */
[----:B------:R-:W-:-:S05]  /*4710*/  FMNMX R7, R85, R6, !PT ;  /* 0x0000000655077209 */ /* 0x000fca0007800000 */
[----:B------:R-:W1:Y:S02]  /*4720*/  SHFL.BFLY PT, R6, R7, 0x1, 0x1f ;  /* 0x0c201f0007067f89 */ /* 0x000e6400000e0000 */
[----:B-1----:R-:W-:-:S05]  /*4730*/  FMNMX R10, R7, R6, !PT ;  /* 0x00000006070a7209 */ /* 0x002fca0007800000 */
[----:B------:R-:W1:Y:S02]  /*4740*/  SHFL.BFLY PT, R15, R10, 0x2, 0x1f ;  /* 0x0c401f000a0f7f89 */ /* 0x000e6400000e0000 */
[----:B-1----:R-:W-:Y:S02]  /*4750*/  FMNMX R6, R10, R15, !PT ;  /* 0x0000000f0a067209 */ /* 0x002fe40007800000 */
[----:B------:R-:W-:Y:S02]  /*4760*/  FMNMX R15, R27, R12, !PT ;  /* 0x0000000c1b0f7209 */ /* 0x000fe40007800000 */
[----:B------:R-:W-:Y:S02]  /*4770*/  FSETP.NEU.AND P2, PT, R6, -INF , PT ;  /* 0xff8000000600780b */ /* 0x000fe40003f4d000 */
[----:B------:R-:W-:Y:S02]  /*4780*/  FMNMX R12, R30, R15, !PT ;  /* 0x0000000f1e0c7209 */ /* 0x000fe40007800000 */
[----:B------:R-:W-:-:S02]  /*4790*/  FSEL R14, R6, RZ, P2 ;  /* 0x000000ff060e7208 */ /* 0x000fc40001000000 */
[----:B------:R-:W-:-:S03]  /*47a0*/  FMNMX R7, R31, R12, !PT ;  /* 0x0000000c1f077209 */ /* 0x000fc60007800000 */
[----:B------:R-:W-:Y:S01]  /*47b0*/  FMUL R136, R14, UR33 ;  /* 0x000000210e887c20 */ /* 0x000fe20008400000 */
[----:B------:R-:W-:Y:S01]  /*47c0*/  FMNMX R12, R34, R7, !PT ;  /* 0x00000007220c7209 */ /* 0x000fe20007800000 */
[----:B------:R-:W-:Y:S02]  /*47d0*/  FADD R14, -R14, R11 ;  /* 0x0000000b0e0e7221 */ /* 0x000fe40000000100 */
[--C-:B------:R-:W-:Y:S01]  /*47e0*/  FFMA R24, R24, UR33, -R136.reuse ;  /* 0x0000002118187c23 */ /* 0x100fe20008000888 */
[--C-:B------:R-:W-:Y:S01]  /*47f0*/  FFMA R15, R25, UR33, -R136.reuse ;  /* 0x00000021190f7c23 */ /* 0x100fe20008000888 */
[----:B------:R-:W-:Y:S01]  /*4800*/  FMNMX R7, R35, R12, !PT ;  /* 0x0000000c23077209 */ /* 0x000fe20007800000 */
[--C-:B------:R-:W-:Y:S01]  /*4810*/  FFMA R19, R33, UR33, -R136.reuse ;  /* 0x0000002121137c23 */ /* 0x100fe20008000888 */
[--C-:B------:R-:W-:Y:S01]  /*4820*/  FFMA R10, R28, UR33, -R136.reuse ;  /* 0x000000211c0a7c23 */ /* 0x100fe20008000888 */
[----:B------:R-:W-:Y:S01]  /*4830*/  FSETP.GEU.AND P6, PT, R24, -126, PT ;  /* 0xc2fc00001800780b */ /* 0x000fe20003fce000 */
[--C-:B------:R-:W-:Y:S01]  /*4840*/  FFMA R17, R29, UR33, -R136.reuse ;  /* 0x000000211d117c23 */ /* 0x100fe20008000888 */
[----:B------:R-:W-:Y:S01]  /*4850*/  FSETP.GEU.AND P3, PT, R15, -126, PT ;  /* 0xc2fc00000f00780b */ /* 0x000fe20003f6e000 */
[--C-:B------:R-:W-:Y:S01]  /*4860*/  FFMA R28, R32, UR33, -R136.reuse ;  /* 0x00000021201c7c23 */ /* 0x100fe20008000888 */
[----:B------:R-:W-:Y:S01]  /*4870*/  FMNMX R12, R38, R7, !PT ;  /* 0x00000007260c7209 */ /* 0x000fe20007800000 */
        /* <DEDUP_REMOVED lines=8> */
[----:B------:R-:W-:Y:S01]  /*4900*/  @!P6 FMUL R24, R24, 0.5 ;  /* 0x3f0000001818e820 */ /* 0x000fe20000400000 */
[----:B------:R-:W-:Y:S01]  /*4910*/  FSETP.GEU.AND P2, PT, R28, -126, PT ;  /* 0xc2fc00001c00780b */ /* 0x000fe20003f4e000 */
[----:B------:R-:W-:Y:S01]  /*4920*/  @!P3 FMUL R15, R15, 0.5 ;  /* 0x3f0000000f0fb820 */ /* 0x000fe20000400000 */
[----:B------:R-:W-:Y:S01]  /*4930*/  FMNMX R7, R43, R12, !PT ;  /* 0x0000000c2b077209 */ /* 0x000fe20007800000 */
[--C-:B------:R-:W-:Y:S01]  /*4940*/  FFMA R12, R36, UR33, -R136.reuse ;  /* 0x00000021240c7c23 */ /* 0x100fe20008000888 */
[--C-:B------:R-:W-:Y:S01]  /*4950*/  FFMA R45, R53, UR33, -R136.reuse ;  /* 0x00000021352d7c23 */ /* 0x100fe20008000888 */
[----:B------:R-:W1:Y:S01]  /*4960*/  MUFU.EX2 R24, R24 ;  /* 0x0000001800187308 */ /* 0x000e620000000800 */
[----:B------:R-:W-:Y:S01]  /*4970*/  FMNMX R16, R46, R7, !PT ;  /* 0x000000072e107209 */ /* 0x000fe20007800000 */
[----:B------:R-:W-:Y:S01]  /*4980*/  @!P4 FMUL R10, R10, 0.5 ;  /* 0x3f0000000a0ac820 */ /* 0x000fe20000400000 */
[--C-:B------:R-:W-:Y:S01]  /*4990*/  FFMA R36, R48, UR33, -R136.reuse ;  /* 0x0000002130247c23 */ /* 0x100fe20008000888 */
[----:B------:R-:W-:Y:S01]  /*49a0*/  @!P5 FMUL R17, R17, 0.5 ;  /* 0x3f0000001111d820 */ /* 0x000fe20000400000 */
[----:B------:R-:W-:Y:S01]  /*49b0*/  FMNMX R7, R47, R16, !PT ;  /* 0x000000102f077209 */ /* 0x000fe20007800000 */
[--C-:B------:R-:W-:Y:S01]  /*49c0*/  FFMA R41, R49, UR33, -R136.reuse ;  /* 0x0000002131297c23 */ /* 0x100fe20008000888 */
[--C-:B------:R-:W-:Y:S01]  /*49d0*/  FFMA R49, R56, UR33, -R136.reuse ;  /* 0x0000002138317c23 */ /* 0x100fe20008000888 */
[----:B------:R-:W2:Y:S01]  /*49e0*/  MUFU.EX2 R15, R15 ;  /* 0x0000000f000f7308 */ /* 0x000ea20000000800 */
[----:B------:R-:W-:Y:S01]  /*49f0*/  FMNMX R16, R50, R7, !PT ;  /* 0x0000000732107209 */ /* 0x000fe20007800000 */
[----:B------:R-:W-:Y:S01]  /*4a00*/  @!P2 FMUL R28, R28, 0.5 ;  /* 0x3f0000001c1ca820 */ /* 0x000fe20000400000 */
[--C-:B------:R-:W-:Y:S01]  /*4a10*/  FFMA R40, R57, UR33, -R136.reuse ;  /* 0x0000002139287c23 */ /* 0x100fe20008000888 */
[--C-:B------:R-:W-:Y:S01]  /*4a20*/  FFMA R57, R64, UR33, -R136.reuse ;  /* 0x0000002140397c23 */ /* 0x100fe20008000888 */
[----:B------:R-:W-:Y:S01]  /*4a30*/  FMNMX R7, R51, R16, !PT ;  /* 0x0000001033077209 */ /* 0x000fe20007800000 */
[--C-:B------:R-:W-:Y:S01]  /*4a40*/  FFMA R53, R60, UR33, -R136.reuse ;  /* 0x000000213c357c23 */ /* 0x100fe20008000888 */
[--C-:B------:R-:W-:Y:S01]  /*4a50*/  FFMA R48, R73, UR33, -R136.reuse ;  /* 0x0000002149307c23 */ /* 0x100fe20008000888 */
[----:B------:R-:W3:Y:S01]  /*4a60*/  MUFU.EX2 R10, R10 ;  /* 0x0000000a000a7308 */ /* 0x000ee20000000800 */
[----:B-1----:R-:W-:Y:S01]  /*4a70*/  @!P6 FMUL R24, R24, R24 ;  /* 0x000000181818e220 */ /* 0x002fe20000400000 */
[----:B------:R-:W-:Y:S01]  /*4a80*/  FSETP.GEU.AND P6, PT, R19, -126, PT ;  /* 0xc2fc00001300780b */ /* 0x000fe20003fce000 */
[--C-:B------:R-:W-:Y:S01]  /*4a90*/  FFMA R73, R80, UR33, -R136.reuse ;  /* 0x0000002150497c23 */ /* 0x100fe20008000888 */
[----:B------:R-:W-:Y:S01]  /*4aa0*/  FMNMX R16, R54, R7, !PT ;  /* 0x0000000736107209 */ /* 0x000fe20007800000 */
[----:B------:R-:W-:Y:S01]  /*4ab0*/  FFMA R60, R85, UR33, -R136 ;  /* 0x00000021553c7c23 */ /* 0x000fe20008000888 */
[----:B------:R-:W-:-:S02]  /*4ac0*/  FMUL R14, R14, UR33 ;  /* 0x000000210e0e7c20 */ /* 0x000fc40008400000 */
[----:B------:R-:W1:Y:S01]  /*4ad0*/  MUFU.EX2 R17, R17 ;  /* 0x0000001100117308 */ /* 0x000e620000000800 */
[----:B--2---:R-:W-:Y:S01]  /*4ae0*/  @!P3 FMUL R15, R15, R15 ;  /* 0x0000000f0f0fb220 */ /* 0x004fe20000400000 */
[----:B------:R-:W-:Y:S02]  /*4af0*/  FSETP.GEU.AND P3, PT, R12, -126, PT ;  /* 0xc2fc00000c00780b */ /* 0x000fe40003f6e000 */
[----:B------:R-:W-:Y:S01]  /*4b00*/  FMNMX R7, R55, R16, !PT ;  /* 0x0000001037077209 */ /* 0x000fe20007800000 */
[--C-:B------:R-:W-:Y:S01]  /*4b10*/  FFMA R16, R44, UR33, -R136.reuse ;  /* 0x000000212c107c23 */ /* 0x100fe20008000888 */
[--C-:B------:R-:W-:Y:S01]  /*4b20*/  FFMA R44, R65, UR33, -R136.reuse ;  /* 0x00000021412c7c23 */ /* 0x100fe20008000888 */
[----:B------:R-:W-:Y:S01]  /*4b30*/  @!P6 FMUL R19, R19, 0.5 ;  /* 0x3f0000001313e820 */ /* 0x000fe20000400000 */
[----:B------:R-:W2:Y:S01]  /*4b40*/  MUFU.EX2 R28, R28 ;  /* 0x0000001c001c7308 */ /* 0x000ea20000000800 */
[----:B---3--:R-:W-:Y:S01]  /*4b50*/  @!P4 FMUL R10, R10, R10 ;  /* 0x0000000a0a0ac220 */ /* 0x008fe20000400000 */
[----:B------:R-:W-:Y:S01]  /*4b60*/  FSETP.GEU.AND P4, PT, R21, -126, PT ;  /* 0xc2fc00001500780b */ /* 0x000fe20003f8e000 */
[----:B------:R-:W-:Y:S01]  /*4b70*/  FFMA R65, R72, UR33, -R136 ;  /* 0x0000002148417c23 */ /* 0x000fe20008000888 */
[----:B------:R-:W-:-:S03]  /*4b80*/  FMNMX R18, R58, R7, !PT ;  /* 0x000000073a127209 */ /* 0x000fc60007800000 */
[----:B------:R-:W-:Y:S01]  /*4b90*/  @!P3 FMUL R12, R12, 0.5 ;  /* 0x3f0000000c0cb820 */ /* 0x000fe20000400000 */
[----:B------:R-:W3:Y:S01]  /*4ba0*/  MUFU.EX2 R19, R19 ;  /* 0x0000001300137308 */ /* 0x000ee20000000800 */
[----:B-1----:R-:W-:Y:S01]  /*4bb0*/  @!P5 FMUL R17, R17, R17 ;  /* 0x000000111111d220 */ /* 0x002fe20000400000 */
[----:B------:R-:W-:Y:S02]  /*4bc0*/  FSETP.GEU.AND P5, PT, R32, -126, PT ;  /* 0xc2fc00002000780b */ /* 0x000fe40003fae000 */
[----:B------:R-:W-:-:S03]  /*4bd0*/  FMNMX R7, R59, R18, !PT ;  /* 0x000000123b077209 */ /* 0x000fc60007800000 */
[----:B------:R-:W-:Y:S01]  /*4be0*/  @!P4 FMUL R21, R21, 0.5 ;  /* 0x3f0000001515c820 */ /* 0x000fe20000400000 */
[----:B------:R-:W1:Y:S01]  /*4bf0*/  MUFU.EX2 R12, R12 ;  /* 0x0000000c000c7308 */ /* 0x000e620000000800 */
[----:B--2---:R-:W-:Y:S01]  /*4c00*/  @!P2 FMUL R28, R28, R28 ;  /* 0x0000001c1c1ca220 */ /* 0x004fe20000400000 */
[----:B------:R-:W-:Y:S02]  /*4c10*/  FSETP.GEU.AND P2, PT, R23, -126, PT ;  /* 0xc2fc00001700780b */ /* 0x000fe40003f4e000 */
[----:B------:R-:W-:-:S03]  /*4c20*/  FMNMX R18, R62, R7, !PT ;  /* 0x000000073e127209 */ /* 0x000fc60007800000 */
[----:B------:R-:W-:Y:S01]  /*4c30*/  @!P5 FMUL R32, R32, 0.5 ;  /* 0x3f0000002020d820 */ /* 0x000fe20000400000 */
[----:B------:R-:W2:Y:S01]  /*4c40*/  MUFU.EX2 R21, R21 ;  /* 0x0000001500157308 */ /* 0x000ea20000000800 */
[----:B---3--:R-:W-:Y:S01]  /*4c50*/  @!P6 FMUL R19, R19, R19 ;  /* 0x000000131313e220 */ /* 0x008fe20000400000 */
[----:B------:R-:W-:Y:S02]  /*4c60*/  FSETP.GEU.AND P6, PT, R16, -126, PT ;  /* 0xc2fc00001000780b */ /* 0x000fe40003fce000 */
        /* <DEDUP_REMOVED lines=10> */
[----:B------:R-:W-:Y:S01]  /*4d10*/  FMNMX R7, R67, R18, !PT ;  /* 0x0000001243077209 */ /* 0x000fe20007800000 */
[----:B------:R-:W-:Y:S02]  /*4d20*/  FFMA R18, R52, UR33, -R136 ;  /* 0x0000002134127c23 */ /* 0x000fe40008000888 */
[----:B------:R-:W-:Y:S01]  /*4d30*/  @!P3 FMUL R37, R37, 0.5 ;  /* 0x3f0000002525b820 */ /* 0x000fe20000400000 */
[----:B------:R-:W2:Y:S01]  /*4d40*/  MUFU.EX2 R16, R16 ;  /* 0x0000001000107308 */ /* 0x000ea20000000800 */
[----:B---3--:R-:W-:Y:S01]  /*4d50*/  @!P5 FMUL R32, R32, R32 ;  /* 0x000000202020d220 */ /* 0x008fe20000400000 */
[----:B------:R-:W-:-:S02]  /*4d60*/  FSETP.GEU.AND P5, PT, R41, -126, PT ;  /* 0xc2fc00002900780b */ /* 0x000fc40003fae000 */
[----:B------:R-:W-:-:S03]  /*4d70*/  FMNMX R20, R70, R7, !PT ;  /* 0x0000000746147209 */ /* 0x000fc60007800000 */
[----:B------:R-:W-:Y:S01]  /*4d80*/  @!P4 FMUL R36, R36, 0.5 ;  /* 0x3f0000002424c820 */ /* 0x000fe20000400000 */
[----:B------:R-:W3:Y:S01]  /*4d90*/  MUFU.EX2 R37, R37 ;  /* 0x0000002500257308 */ /* 0x000ee20000000800 */
[----:B------:R-:W-:Y:S01]  /*4da0*/  FMNMX R7, R71, R20, !PT ;  /* 0x0000001447077209 */ /* 0x000fe20007800000 */
[----:B-1----:R-:W-:Y:S01]  /*4db0*/  @!P2 FMUL R23, R23, R23 ;  /* 0x000000171717a220 */ /* 0x002fe20000400000 */
[----:B------:R-:W-:Y:S02]  /*4dc0*/  FSETP.GEU.AND P2, PT, R18, -126, PT ;  /* 0xc2fc00001200780b */ /* 0x000fe40003f4e000 */
[----:B------:R-:W-:Y:S02]  /*4dd0*/  FMNMX R20, R74, R7, !PT ;  /* 0x000000074a147209 */ /* 0x000fe40007800000 */
[----:B------:R-:W-:Y:S01]  /*4de0*/  @!P5 FMUL R41, R41, 0.5 ;  /* 0x3f0000002929d820 */ /* 0x000fe20000400000 */
[----:B------:R-:W1:Y:S01]  /*4df0*/  MUFU.EX2 R36, R36 ;  /* 0x0000002400247308 */ /* 0x000e620000000800 */
[----:B--2---:R-:W-:Y:S01]  /*4e00*/  @!P6 FMUL R16, R16, R16 ;  /* 0x000000101010e220 */ /* 0x004fe20000400000 */
[----:B------:R-:W-:-:S02]  /*4e10*/  FSETP.GEU.AND P6, PT, R45, -126, PT ;  /* 0xc2fc00002d00780b */ /* 0x000fc40003fce000 */
[----:B------:R-:W-:-:S04]  /*4e20*/  FMNMX R7, R75, R20, !PT ;  /* 0x000000144b077209 */ /* 0x000fc80007800000 */
[----:B------:R-:W2:Y:S01]  /*4e30*/  MUFU.EX2 R41, R41 ;  /* 0x0000002900297308 */ /* 0x000ea20000000800 */
[----:B---3--:R-:W-:Y:S01]  /*4e40*/  @!P3 FMUL R37, R37, R37 ;  /* 0x000000252525b220 */ /* 0x008fe20000400000 */
[----:B------:R-:W-:Y:S01]  /*4e50*/  FSETP.GEU.AND P3, PT, R49, -126, PT ;  /* 0xc2fc00003100780b */ /* 0x000fe20003f6e000 */
[----:B------:R-:W-:Y:S01]  /*4e60*/  @!P2 FMUL R18, R18, 0.5 ;  /* 0x3f0000001212a820 */ /* 0x000fe20000400000 */
[----:B------:R-:W-:-:S03]  /*4e70*/  FMNMX R20, R78, R7, !PT ;  /* 0x000000074e147209 */ /* 0x000fc60007800000 */
[----:B------:R-:W-:Y:S01]  /*4e80*/  @!P6 FMUL R45, R45, 0.5 ;  /* 0x3f0000002d2de820 */ /* 0x000fe20000400000 */
[----:B------:R-:W-:Y:S01]  /*4e90*/  FMNMX R7, R79, R20, !PT ;  /* 0x000000144f077209 */ /* 0x000fe20007800000 */
[----:B------:R-:W3:Y:S01]  /*4ea0*/  MUFU.EX2 R18, R18 ;  /* 0x0000001200127308 */ /* 0x000ee20000000800 */
[----:B-1----:R-:W-:Y:S01]  /*4eb0*/  @!P4 FMUL R36, R36, R36 ;  /* 0x000000242424c220 */ /* 0x002fe20000400000 */
[----:B------:R-:W-:Y:S02]  /*4ec0*/  FSETP.GEU.AND P4, PT, R40, -126, PT ;  /* 0xc2fc00002800780b */ /* 0x000fe40003f8e000 */
[----:B------:R-:W-:Y:S02]  /*4ed0*/  FMNMX R20, R82, R7, !PT ;  /* 0x0000000752147209 */ /* 0x000fe40007800000 */
[----:B------:R-:W-:Y:S02]  /*4ee0*/  @!P3 FMUL R49, R49, 0.5 ;  /* 0x3f0000003131b820 */ /* 0x000fe40000400000 */
[----:B------:R-:W1:Y:S01]  /*4ef0*/  MUFU.EX2 R45, R45 ;  /* 0x0000002d002d7308 */ /* 0x000e620000000800 */
[----:B------:R-:W-:Y:S01]  /*4f00*/  FMNMX R7, R83, R20, !PT ;  /* 0x0000001453077209 */ /* 0x000fe20007800000 */
[----:B--2---:R-:W-:Y:S01]  /*4f10*/  @!P5 FMUL R41, R41, R41 ;  /* 0x000000292929d220 */ /* 0x004fe20000400000 */
[----:B------:R-:W-:Y:S01]  /*4f20*/  FSETP.GEU.AND P5, PT, R53, -126, PT ;  /* 0xc2fc00003500780b */ /* 0x000fe20003fae000 */
[--C-:B------:R-:W-:Y:S01]  /*4f30*/  FFMA R20, R61, UR33, -R136.reuse ;  /* 0x000000213d147c23 */ /* 0x100fe20008000888 */
[----:B------:R-:W-:Y:S01]  /*4f40*/  FMNMX R22, R86, R7, !PT ;  /* 0x0000000756167209 */ /* 0x000fe20007800000 */
[--C-:B------:R-:W-:Y:S01]  /*4f50*/  FFMA R61, R68, UR33, -R136.reuse ;  /* 0x00000021443d7c23 */ /* 0x100fe20008000888 */
[----:B------:R-:W-:Y:S01]  /*4f60*/  @!P4 FMUL R40, R40, 0.5 ;  /* 0x3f0000002828c820 */ /* 0x000fe20000400000 */
[----:B------:R-:W2:Y:S01]  /*4f70*/  MUFU.EX2 R49, R49 ;  /* 0x0000003100317308 */ /* 0x000ea20000000800 */
[----:B------:R-:W-:Y:S01]  /*4f80*/  FMNMX R7, R87, R22, !PT ;  /* 0x0000001657077209 */ /* 0x000fe20007800000 */
[----:B---3--:R-:W-:Y:S01]  /*4f90*/  @!P2 FMUL R18, R18, R18 ;  /* 0x000000121212a220 */ /* 0x008fe20000400000 */
[----:B------:R-:W-:Y:S01]  /*4fa0*/  FSETP.GEU.AND P2, PT, R20, -126, PT ;  /* 0xc2fc00001400780b */ /* 0x000fe20003f4e000 */
[--C-:B------:R-:W-:Y:S01]  /*4fb0*/  FFMA R22, R69, UR33, -R136.reuse ;  /* 0x0000002145167c23 */ /* 0x100fe20008000888 */
[----:B------:R-:W-:Y:S01]  /*4fc0*/  FFMA R69, R76, UR33, -R136 ;  /* 0x000000214c457c23 */ /* 0x000fe20008000888 */
[----:B------:R-:W3:Y:S02]  /*4fd0*/  SHFL.BFLY PT, R52, R7, 0x1, 0x1f ;  /* 0x0c201f0007347f89 */ /* 0x000ee400000e0000 */
[----:B------:R-:W-:Y:S01]  /*4fe0*/  @!P5 FMUL R53, R53, 0.5 ;  /* 0x3f0000003535d820 */ /* 0x000fe20000400000 */
[----:B-1----:R-:W-:Y:S01]  /*4ff0*/  @!P6 FMUL R45, R45, R45 ;  /* 0x0000002d2d2de220 */ /* 0x002fe20000400000 */
[----:B------:R-:W-:Y:S01]  /*5000*/  FSETP.GEU.AND P6, PT, R57, -126, PT ;  /* 0xc2fc00003900780b */ /* 0x000fe20003fce000 */
[----:B------:R-:W1:Y:S05]  /*5010*/  MUFU.EX2 R40, R40 ;  /* 0x0000002800287308 */ /* 0x000e6a0000000800 */
[----:B------:R-:W-:Y:S01]  /*5020*/  @!P2 FMUL R20, R20, 0.5 ;  /* 0x3f0000001414a820 */ /* 0x000fe20000400000 */
[----:B--2---:R-:W-:Y:S01]  /*5030*/  @!P3 FMUL R49, R49, R49 ;  /* 0x000000313131b220 */ /* 0x004fe20000400000 */
[----:B------:R-:W-:Y:S01]  /*5040*/  FSETP.GEU.AND P3, PT, R44, -126, PT ;  /* 0xc2fc00002c00780b */ /* 0x000fe20003f6e000 */
[----:B------:R-:W2:Y:S02]  /*5050*/  MUFU.EX2 R53, R53 ;  /* 0x0000003500357308 */ /* 0x000ea40000000800 */
[----:B------:R-:W-:Y:S01]  /*5060*/  FADD R11, R24, R49 ;  /* 0x00000031180b7221 */ /* 0x000fe20000000000 */
[----:B------:R-:W-:Y:S01]  /*5070*/  F2FP.F16.F32.PACK_AB R24, R15, R24 ;  /* 0x000000180f18723e */ /* 0x000fe200000000ff */
[----:B------:R-:W-:-:S04]  /*5080*/  @!P6 FMUL R57, R57, 0.5 ;  /* 0x3f0000003939e820 */ /* 0x000fc80000400000 */
[----:B------:R-:W4:Y:S01]  /*5090*/  MUFU.EX2 R20, R20 ;  /* 0x0000001400147308 */ /* 0x000f220000000800 */
[----:B-1----:R-:W-:Y:S01]  /*50a0*/  @!P4 FMUL R40, R40, R40 ;  /* 0x000000282828c220 */ /* 0x002fe20000400000 */
[----:B------:R-:W-:Y:S02]  /*50b0*/  FSETP.GEU.AND P4, PT, R61, -126, PT ;  /* 0xc2fc00003d00780b */ /* 0x000fe40003f8e000 */
[----:B------:R-:W-:Y:S01]  /*50c0*/  @!P3 FMUL R44, R44, 0.5 ;  /* 0x3f0000002c2cb820 */ /* 0x000fe20000400000 */
[----:B---3--:R-:W-:Y:S01]  /*50d0*/  FMNMX R7, R7, R52, !PT ;  /* 0x0000003407077209 */ /* 0x008fe20007800000 */
[--C-:B------:R-:W-:Y:S01]  /*50e0*/  FFMA R52, R77, UR33, -R136.reuse ;  /* 0x000000214d347c23 */ /* 0x100fe20008000888 */
[----:B------:R-:W-:Y:S01]  /*50f0*/  FFMA R77, R84, UR33, -R136 ;  /* 0x00000021544d7c23 */ /* 0x000fe20008000888 */
[----:B------:R-:W1:Y:S01]  /*5100*/  MUFU.EX2 R57, R57 ;  /* 0x0000003900397308 */ /* 0x000e620000000800 */
[----:B--2---:R-:W-:Y:S01]  /*5110*/  @!P5 FMUL R53, R53, R53 ;  /* 0x000000353535d220 */ /* 0x004fe20000400000 */
[----:B------:R-:W-:Y:S01]  /*5120*/  FSETP.GEU.AND P5, PT, R22, -126, PT ;  /* 0xc2fc00001600780b */ /* 0x000fe20003fae000 */
[----:B------:R-:W2:Y:S04]  /*5130*/  SHFL.BFLY PT, R56, R7, 0x2, 0x1f ;  /* 0x0c401f0007387f89 */ /* 0x000ea800000e0000 */
[----:B------:R-:W-:Y:S01]  /*5140*/  @!P4 FMUL R61, R61, 0.5 ;  /* 0x3f0000003d3dc820 */ /* 0x000fe20000400000 */
[----:B------:R-:W3:Y:S01]  /*5150*/  MUFU.EX2 R44, R44 ;  /* 0x0000002c002c7308 */ /* 0x000ee20000000800 */
[----:B----4-:R-:W-:Y:S01]  /*5160*/  @!P2 FMUL R20, R20, R20 ;  /* 0x000000141414a220 */ /* 0x010fe20000400000 */
[----:B------:R-:W-:-:S05]  /*5170*/  FSETP.GEU.AND P2, PT, R65, -126, PT ;  /* 0xc2fc00004100780b */ /* 0x000fca0003f4e000 */
[----:B------:R-:W-:Y:S01]  /*5180*/  @!P5 FMUL R22, R22, 0.5 ;  /* 0x3f0000001616d820 */ /* 0x000fe20000400000 */
[----:B------:R-:W4:Y:S01]  /*5190*/  MUFU.EX2 R61, R61 ;  /* 0x0000003d003d7308 */ /* 0x000f220000000800 */
[----:B-1----:R-:W-:Y:S01]  /*51a0*/  @!P6 FMUL R57, R57, R57 ;  /* 0x000000393939e220 */ /* 0x002fe20000400000 */
[----:B------:R-:W-:-:S05]  /*51b0*/  FSETP.GEU.AND P6, PT, R48, -126, PT ;  /* 0xc2fc00003000780b */ /* 0x000fca0003fce000 */
[----:B------:R-:W-:Y:S01]  /*51c0*/  @!P2 FMUL R65, R65, 0.5 ;  /* 0x3f0000004141a820 */ /* 0x000fe20000400000 */
[----:B------:R-:W1:Y:S01]  /*51d0*/  MUFU.EX2 R22, R22 ;  /* 0x0000001600167308 */ /* 0x000e620000000800 */
[----:B---3--:R-:W-:Y:S01]  /*51e0*/  @!P3 FMUL R44, R44, R44 ;  /* 0x0000002c2c2cb220 */ /* 0x008fe20000400000 */
[----:B------:R-:W-:Y:S02]  /*51f0*/  FSETP.GEU.AND P3, PT, R69, -126, PT ;  /* 0xc2fc00004500780b */ /* 0x000fe40003f6e000 */
[----:B--2---:R-:W-:Y:S01]  /*5200*/  FMNMX R7, R7, R56, !PT ;  /* 0x0000003807077209 */ /* 0x004fe20007800000 */
[----:B------:R-:W-:Y:S02]  /*5210*/  FFMA R56, R81, UR33, -R136 ;  /* 0x0000002151387c23 */ /* 0x000fe40008000888 */
[----:B------:R-:W-:Y:S01]  /*5220*/  @!P6 FMUL R48, R48, 0.5 ;  /* 0x3f0000003030e820 */ /* 0x000fe20000400000 */
[----:B------:R-:W2:Y:S01]  /*5230*/  MUFU.EX2 R65, R65 ;  /* 0x0000004100417308 */ /* 0x000ea20000000800 */
[----:B----4-:R-:W-:Y:S01]  /*5240*/  @!P4 FMUL R61, R61, R61 ;  /* 0x0000003d3d3dc220 */ /* 0x010fe20000400000 */
        /* <DEDUP_REMOVED lines=8> */
[----:B------:R-:W-:-:S04]  /*52d0*/  FSETP.NEU.AND P2, PT, R7, -INF , PT ;  /* 0xff8000000700780b */ /* 0x000fc80003f4d000 */
[----:B------:R-:W-:Y:S01]  /*52e0*/  FSEL R68, R7, RZ, P2 ;  /* 0x000000ff07447208 */ /* 0x000fe20001000000 */
[----:B------:R-:W-:Y:S01]  /*52f0*/  @!P5 FMUL R73, R73, 0.5 ;  /* 0x3f0000004949d820 */ /* 0x000fe20000400000 */
[----:B------:R-:W2:Y:S01]  /*5300*/  MUFU.EX2 R52, R52 ;  /* 0x0000003400347308 */ /* 0x000ea20000000800 */
[----:B---3--:R-:W-:Y:S01]  /*5310*/  @!P6 FMUL R48, R48, R48 ;  /* 0x000000303030e220 */ /* 0x008fe20000400000 */
[----:B------:R-:W-:Y:S01]  /*5320*/  FSETP.GEU.AND P6, PT, R56, -126, PT ;  /* 0xc2fc00003800780b */ /* 0x000fe20003fce000 */
[C---:B------:R-:W-:Y:S01]  /*5330*/  FMUL R72, R68.reuse, UR33 ;  /* 0x0000002144487c20 */ /* 0x040fe20008400000 */
[----:B------:R-:W-:Y:S01]  /*5340*/  FSETP.GEU.AND P2, PT, R77, -126, PT ;  /* 0xc2fc00004d00780b */ /* 0x000fe20003f4e000 */
[----:B------:R-:W-:Y:S01]  /*5350*/  FADD R81, -R68, R13 ;  /* 0x0000000d44517221 */ /* 0x000fe20000000100 */
[----:B------:R-:W-:Y:S01]  /*5360*/  FADD R13, R28, R57 ;  /* 0x000000391c0d7221 */ /* 0x000fe20000000000 */
[--C-:B------:R-:W-:Y:S01]  /*5370*/  FFMA R25, R26, UR33, -R72.reuse ;  /* 0x000000211a197c23 */ /* 0x100fe20008000848 */
[----:B------:R-:W3:Y:S01]  /*5380*/  MUFU.EX2 R73, R73 ;  /* 0x0000004900497308 */ /* 0x000ee20000000800 */
[----:B-1----:R-:W-:Y:S01]  /*5390*/  @!P3 FMUL R69, R69, R69 ;  /* 0x000000454545b220 */ /* 0x002fe20000400000 */
[----:B------:R-:W-:Y:S01]  /*53a0*/  FSETP.GEU.AND P3, PT, R60, -126, PT ;  /* 0xc2fc00003c00780b */ /* 0x000fe20003f6e000 */
[--C-:B------:R-:W-:Y:S01]  /*53b0*/  FFMA R26, R27, UR33, -R72.reuse ;  /* 0x000000211b1a7c23 */ /* 0x100fe20008000848 */
[--C-:B------:R-:W-:Y:S01]  /*53c0*/  FFMA R27, R30, UR33, -R72.reuse ;  /* 0x000000211e1b7c23 */ /* 0x100fe20008000848 */
[--C-:B------:R-:W-:Y:S01]  /*53d0*/  FFMA R29, R34, UR33, -R72.reuse ;  /* 0x00000021221d7c23 */ /* 0x100fe20008000848 */
[--C-:B------:R-:W-:Y:S01]  /*53e0*/  FFMA R39, R39, UR33, -R72.reuse ;  /* 0x0000002127277c23 */ /* 0x100fe20008000848 */
[----:B------:R-:W-:Y:S01]  /*53f0*/  @!P6 FMUL R56, R56, 0.5 ;  /* 0x3f0000003838e820 */ /* 0x000fe20000400000 */
[--C-:B------:R-:W-:Y:S01]  /*5400*/  FFMA R31, R31, UR33, -R72.reuse ;  /* 0x000000211f1f7c23 */ /* 0x100fe20008000848 */
[----:B--2---:R-:W-:Y:S01]  /*5410*/  @!P4 FMUL R52, R52, R52 ;  /* 0x000000343434c220 */ /* 0x004fe20000400000 */
[----:B------:R-:W-:Y:S01]  /*5420*/  FSETP.GEU.AND P4, PT, R25, -126, PT ;  /* 0xc2fc00001900780b */ /* 0x000fe20003f8e000 */
[----:B------:R-:W-:Y:S01]  /*5430*/  @!P2 FMUL R77, R77, 0.5 ;  /* 0x3f0000004d4da820 */ /* 0x000fe20000400000 */
[--C-:B------:R-:W-:Y:S01]  /*5440*/  FFMA R35, R35, UR33, -R72.reuse ;  /* 0x0000002123237c23 */ /* 0x100fe20008000848 */
[----:B------:R-:W1:Y:S01]  /*5450*/  MUFU.EX2 R56, R56 ;  /* 0x0000003800387308 */ /* 0x000e620000000800 */
[--C-:B------:R-:W-:Y:S01]  /*5460*/  FFMA R43, R43, UR33, -R72.reuse ;  /* 0x000000212b2b7c23 */ /* 0x100fe20008000848 */
[----:B------:R-:W-:Y:S01]  /*5470*/  @!P3 FMUL R60, R60, 0.5 ;  /* 0x3f0000003c3cb820 */ /* 0x000fe20000400000 */
[--C-:B------:R-:W-:Y:S01]  /*5480*/  FFMA R33, R42, UR33, -R72.reuse ;  /* 0x000000212a217c23 */ /* 0x100fe20008000848 */
[----:B---3--:R-:W-:Y:S01]  /*5490*/  @!P5 FMUL R73, R73, R73 ;  /* 0x000000494949d220 */ /* 0x008fe20000400000 */
[----:B------:R-:W-:Y:S01]  /*54a0*/  FSETP.GEU.AND P5, PT, R26, -126, PT ;  /* 0xc2fc00001a00780b */ /* 0x000fe20003fae000 */
[--C-:B------:R-:W-:Y:S01]  /*54b0*/  FFMA R47, R47, UR33, -R72.reuse ;  /* 0x000000212f2f7c23 */ /* 0x100fe20008000848 */
[--C-:B------:R-:W-:Y:S01]  /*54c0*/  FFMA R55, R55, UR33, -R72.reuse ;  /* 0x0000002137377c23 */ /* 0x100fe20008000848 */
[----:B------:R-:W2:Y:S01]  /*54d0*/  MUFU.EX2 R60, R60 ;  /* 0x0000003c003c7308 */ /* 0x000ea20000000800 */
[--C-:B------:R-:W-:Y:S01]  /*54e0*/  FFMA R51, R51, UR33, -R72.reuse ;  /* 0x0000002133337c23 */ /* 0x100fe20008000848 */
[----:B------:R-:W-:Y:S01]  /*54f0*/  @!P4 FMUL R25, R25, 0.5 ;  /* 0x3f0000001919c820 */ /* 0x000fe20000400000 */
[--C-:B------:R-:W-:Y:S01]  /*5500*/  FFMA R63, R63, UR33, -R72.reuse ;  /* 0x000000213f3f7c23 */ /* 0x100fe20008000848 */
[--C-:B------:R-:W-:Y:S01]  /*5510*/  FFMA R64, R62, UR33, -R72.reuse ;  /* 0x000000213e407c23 */ /* 0x100fe20008000848 */
[--C-:B------:R-:W-:Y:S01]  /*5520*/  FFMA R66, R66, UR33, -R72.reuse ;  /* 0x0000002142427c23 */ /* 0x100fe20008000848 */
[--C-:B------:R-:W-:Y:S01]  /*5530*/  FFMA R67, R67, UR33, -R72.reuse ;  /* 0x0000002143437c23 */ /* 0x100fe20008000848 */
[--C-:B------:R-:W-:Y:S01]  /*5540*/  FFMA R70, R70, UR33, -R72.reuse ;  /* 0x0000002146467c23 */ /* 0x100fe20008000848 */
[----:B------:R-:W3:Y:S01]  /*5550*/  MUFU.EX2 R77, R77 ;  /* 0x0000004d004d7308 */ /* 0x000ee20000000800 */
[----:B-1----:R-:W-:Y:S01]  /*5560*/  @!P6 FMUL R56, R56, R56 ;  /* 0x000000383838e220 */ /* 0x002fe20000400000 */
[----:B------:R-:W-:Y:S01]  /*5570*/  FSETP.GEU.AND P6, PT, R27, -126, PT ;  /* 0xc2fc00001b00780b */ /* 0x000fe20003fce000 */
[----:B------:R-:W-:Y:S01]  /*5580*/  @!P5 FMUL R26, R26, 0.5 ;  /* 0x3f0000001a1ad820 */ /* 0x000fe20000400000 */
[--C-:B------:R-:W-:Y:S01]  /*5590*/  FFMA R75, R75, UR33, -R72.reuse ;  /* 0x000000214b4b7c23 */ /* 0x100fe20008000848 */
[--C-:B------:R-:W-:Y:S01]  /*55a0*/  FFMA R82, R82, UR33, -R72.reuse ;  /* 0x0000002152527c23 */ /* 0x100fe20008000848 */
[--C-:B------:R-:W-:Y:S01]  /*55b0*/  FFMA R71, R71, UR33, -R72.reuse ;  /* 0x0000002147477c23 */ /* 0x100fe20008000848 */
[--C-:B------:R-:W-:Y:S01]  /*55c0*/  FFMA R83, R83, UR33, -R72.reuse ;  /* 0x0000002153537c23 */ /* 0x100fe20008000848 */
[----:B------:R-:W1:Y:S01]  /*55d0*/  MUFU.EX2 R25, R25 ;  /* 0x0000001900197308 */ /* 0x000e620000000800 */
[----:B--2---:R-:W-:Y:S01]  /*55e0*/  @!P3 FMUL R60, R60, R60 ;  /* 0x0000003c3c3cb220 */ /* 0x004fe20000400000 */
[----:B------:R-:W-:Y:S01]  /*55f0*/  FSETP.GEU.AND P3, PT, R29, -126, PT ;  /* 0xc2fc00001d00780b */ /* 0x000fe20003f6e000 */
[--C-:B------:R-:W-:Y:S01]  /*5600*/  FFMA R79, R79, UR33, -R72.reuse ;  /* 0x000000214f4f7c23 */ /* 0x100fe20008000848 */
[--C-:B------:R-:W-:Y:S01]  /*5610*/  FFMA R86, R86, UR33, -R72.reuse ;  /* 0x0000002156567c23 */ /* 0x100fe20008000848 */
[----:B------:R-:W-:Y:S01]  /*5620*/  FFMA R87, R87, UR33, -R72 ;  /* 0x0000002157577c23 */ /* 0x000fe20008000848 */
[----:B------:R-:W-:Y:S01]  /*5630*/  FADD R68, R36, R73 ;  /* 0x0000004924447221 */ /* 0x000fe20000000000 */
[----:B------:R-:W-:Y:S01]  /*5640*/  @!P6 FMUL R27, R27, 0.5 ;  /* 0x3f0000001b1be820 */ /* 0x000fe20000400000 */
[----:B------:R2:W4:Y:S01]  /*5650*/  MUFU.EX2 R30, R26 ;  /* 0x0000001a001e7308 */ /* 0x0005220000000800 */
[----:B---3--:R-:W-:Y:S01]  /*5660*/  @!P2 FMUL R77, R77, R77 ;  /* 0x0000004d4d4da220 */ /* 0x008fe20000400000 */
[----:B------:R-:W-:Y:S01]  /*5670*/  FSETP.GEU.AND P2, PT, R31, -126, PT ;  /* 0xc2fc00001f00780b */ /* 0x000fe20003f4e000 */
[----:B------:R-:W-:Y:S01]  /*5680*/  FMUL R81, R81, UR33 ;  /* 0x0000002151517c20 */ /* 0x000fe20008400000 */
[----:B------:R-:W-:Y:S01]  /*5690*/  FADD R68, R13, R68 ;  /* 0x000000440d447221 */ /* 0x000fe20000000000 */
[----:B------:R-:W-:Y:S01]  /*56a0*/  FADD R13, R12, R61 ;  /* 0x0000003d0c0d7221 */ /* 0x000fe20000000000 */
[----:B------:R-:W-:Y:S01]  /*56b0*/  F2FP.F16.F32.PACK_AB R36, R41, R36 ;  /* 0x000000242924723e */ /* 0x000fe200000000ff */
[----:B------:R-:W-:Y:S01]  /*56c0*/  @!P3 FMUL R29, R29, 0.5 ;  /* 0x3f0000001d1db820 */ /* 0x000fe20000400000 */
[----:B------:R-:W3:Y:S01]  /*56d0*/  MUFU.EX2 R27, R27 ;  /* 0x0000001b001b7308 */ /* 0x000ee20000000800 */
[----:B--2---:R-:W-:Y:S01]  /*56e0*/  FFMA R26, R38, UR33, -R72 ;  /* 0x00000021261a7c23 */ /* 0x004fe20008000848 */
[----:B-1----:R-:W-:Y:S01]  /*56f0*/  @!P4 FMUL R25, R25, R25 ;  /* 0x000000191919c220 */ /* 0x002fe20000400000 */
[----:B------:R-:W-:-:S02]  /*5700*/  FSETP.GEU.AND P4, PT, R35, -126, PT ;  /* 0xc2fc00002300780b */ /* 0x000fc40003f8e000 */
[----:B------:R-:W-:Y:S02]  /*5710*/  F2FP.F16.F32.PACK_AB R28, R19, R28 ;  /* 0x0000001c131c723e */ /* 0x000fe400000000ff */
[----:B------:R-:W-:Y:S01]  /*5720*/  @!P2 FMUL R31, R31, 0.5 ;  /* 0x3f0000001f1fa820 */ /* 0x000fe20000400000 */
[----:B------:R-:W1:Y:S01]  /*5730*/  MUFU.EX2 R29, R29 ;  /* 0x0000001d001d7308 */ /* 0x000e620000000800 */
[----:B----4-:R-:W-:Y:S01]  /*5740*/  @!P5 FMUL R30, R30, R30 ;  /* 0x0000001e1e1ed220 */ /* 0x010fe20000400000 */
[----:B------:R-:W-:-:S06]  /*5750*/  FSETP.GEU.AND P5, PT, R26, -126, PT ;  /* 0xc2fc00001a00780b */ /* 0x000fcc0003fae000 */
[----:B------:R-:W-:Y:S01]  /*5760*/  @!P4 FMUL R35, R35, 0.5 ;  /* 0x3f0000002323c820 */ /* 0x000fe20000400000 */
[----:B---3--:R-:W-:Y:S01]  /*5770*/  @!P6 FMUL R27, R27, R27 ;  /* 0x0000001b1b1be220 */ /* 0x008fe20000400000 */
[----:B------:R-:W-:Y:S01]  /*5780*/  FSETP.GEU.AND P6, PT, R39, -126, PT ;  /* 0xc2fc00002700780b */ /* 0x000fe20003fce000 */
[----:B------:R-:W2:Y:S04]  /*5790*/  MUFU.EX2 R34, R31 ;  /* 0x0000001f00227308 */ /* 0x000ea80000000800 */
[----:B------:R-:W-:Y:S01]  /*57a0*/  @!P5 FMUL R26, R26, 0.5 ;  /* 0x3f0000001a1ad820 */ /* 0x000fe20000400000 */
[----:B-1----:R-:W-:Y:S01]  /*57b0*/  @!P3 FMUL R29, R29, R29 ;  /* 0x0000001d1d1db220 */ /* 0x002fe20000400000 */
[----:B------:R-:W-:Y:S02]  /*57c0*/  FSETP.GEU.AND P3, PT, R43, -126, PT ;  /* 0xc2fc00002b00780b */ /* 0x000fe40003f6e000 */
[----:B------:R1:W3:Y:S04]  /*57d0*/  MUFU.EX2 R38, R35 ;  /* 0x0000002300267308 */ /* 0x0002e80000000800 */
[----:B------:R-:W-:-:S04]  /*57e0*/  @!P6 FMUL R39, R39, 0.5 ;  /* 0x3f0000002727e820 */ /* 0x000fc80000400000 */
[----:B------:R4:W5:Y:S01]  /*57f0*/  MUFU.EX2 R42, R39 ;  /* 0x00000027002a7308 */ /* 0x0009620000000800 */
[----:B-1----:R-:W-:Y:S01]  /*5800*/  FFMA R35, R46, UR33, -R72 ;  /* 0x000000212e237c23 */ /* 0x002fe20008000848 */
[----:B--2---:R-:W-:Y:S01]  /*5810*/  @!P2 FMUL R34, R34, R34 ;  /* 0x000000222222a220 */ /* 0x004fe20000400000 */
[----:B------:R-:W-:Y:S01]  /*5820*/  FSETP.GEU.AND P2, PT, R33, -126, PT ;  /* 0xc2fc00002100780b */ /* 0x000fe20003f4e000 */
[----:B------:R-:W-:-:S04]  /*5830*/  @!P3 FMUL R43, R43, 0.5 ;  /* 0x3f0000002b2bb820 */ /* 0x000fc80000400000 */
[----:B------:R1:W2:Y:S01]  /*5840*/  MUFU.EX2 R31, R26 ;  /* 0x0000001a001f7308 */ /* 0x0002a20000000800 */
[----:B----4-:R-:W-:Y:S01]  /*5850*/  FFMA R39, R50, UR33, -R72 ;  /* 0x0000002132277c23 */ /* 0x010fe20008000848 */
[----:B---3--:R-:W-:Y:S01]  /*5860*/  @!P4 FMUL R38, R38, R38 ;  /* 0x000000262626c220 */ /* 0x008fe20000400000 */
[----:B------:R-:W-:-:S05]  /*5870*/  FSETP.GEU.AND P4, PT, R35, -126, PT ;  /* 0xc2fc00002300780b */ /* 0x000fca0003f8e000 */
[----:B------:R3:W4:Y:S01]  /*5880*/  MUFU.EX2 R46, R43 ;  /* 0x0000002b002e7308 */ /* 0x0007220000000800 */
[----:B-----5:R-:W-:Y:S01]  /*5890*/  @!P6 FMUL R42, R42, R42 ;  /* 0x0000002a2a2ae220 */ /* 0x020fe20000400000 */
[----:B------:R-:W-:Y:S01]  /*58a0*/  FSETP.GEU.AND P6, PT, R39, -126, PT ;  /* 0xc2fc00002700780b */ /* 0x000fe20003fce000 */
[----:B------:R-:W-:Y:S01]  /*58b0*/  @!P2 FMUL R33, R33, 0.5 ;  /* 0x3f0000002121a820 */ /* 0x000fe20000400000 */
[----:B-1----:R-:W-:-:S04]  /*58c0*/  FFMA R26, R58, UR33, -R72 ;  /* 0x000000213a1a7c23 */ /* 0x002fc80008000848 */
[----:B------:R-:W-:Y:S01]  /*58d0*/  @!P4 FMUL R35, R35, 0.5 ;  /* 0x3f0000002323c820 */ /* 0x000fe20000400000 */
[----:B--2---:R-:W-:Y:S01]  /*58e0*/  @!P5 FMUL R31, R31, R31 ;  /* 0x0000001f1f1fd220 */ /* 0x004fe20000400000 */
[----:B------:R-:W-:Y:S01]  /*58f0*/  FSETP.GEU.AND P5, PT, R47, -126, PT ;  /* 0xc2fc00002f00780b */ /* 0x000fe20003fae000 */
[----:B---3--:R-:W-:Y:S01]  /*5900*/  FFMA R43, R54, UR33, -R72 ;  /* 0x00000021362b7c23 */ /* 0x008fe20008000848 */
[----:B------:R-:W1:Y:S03]  /*5910*/  MUFU.EX2 R33, R33 ;  /* 0x0000002100217308 */ /* 0x000e660000000800 */
[----:B------:R-:W-:Y:S01]  /*5920*/  @!P6 FMUL R39, R39, 0.5 ;  /* 0x3f0000002727e820 */ /* 0x000fe20000400000 */
[----:B----4-:R-:W-:Y:S01]  /*5930*/  @!P3 FMUL R46, R46, R46 ;  /* 0x0000002e2e2eb220 */ /* 0x010fe20000400000 */
[----:B------:R-:W-:-:S03]  /*5940*/  FSETP.GEU.AND P3, PT, R43, -126, PT ;  /* 0xc2fc00002b00780b */ /* 0x000fc60003f6e000 */
[----:B------:R-:W2:Y:S03]  /*5950*/  MUFU.EX2 R35, R35 ;  /* 0x0000002300237308 */ /* 0x000ea60000000800 */
[----:B------:R-:W-:-:S05]  /*5960*/  @!P5 FMUL R47, R47, 0.5 ;  /* 0x3f0000002f2fd820 */ /* 0x000fca0000400000 */
[----:B------:R-:W3:Y:S01]  /*5970*/  MUFU.EX2 R39, R39 ;  /* 0x0000002700277308 */ /* 0x000ee20000000800 */
[----:B-1----:R-:W-:Y:S01]  /*5980*/  @!P2 FMUL R33, R33, R33 ;  /* 0x000000212121a220 */ /* 0x002fe20000400000 */
[----:B------:R-:W-:Y:S01]  /*5990*/  FSETP.GEU.AND P2, PT, R51, -126, PT ;  /* 0xc2fc00003300780b */ /* 0x000fe20003f4e000 */
[----:B------:R-:W-:-:S05]  /*59a0*/  @!P3 FMUL R43, R43, 0.5 ;  /* 0x3f0000002b2bb820 */ /* 0x000fca0000400000 */
[----:B------:R1:W4:Y:S01]  /*59b0*/  MUFU.EX2 R50, R47 ;  /* 0x0000002f00327308 */ /* 0x0003220000000800 */
[----:B--2---:R-:W-:Y:S01]  /*59c0*/  @!P4 FMUL R35, R35, R35 ;  /* 0x000000232323c220 */ /* 0x004fe20000400000 */
[----:B------:R-:W-:-:S05]  /*59d0*/  FSETP.GEU.AND P4, PT, R55, -126, PT ;  /* 0xc2fc00003700780b */ /* 0x000fca0003f8e000 */
[----:B------:R-:W-:Y:S01]  /*59e0*/  @!P2 FMUL R51, R51, 0.5 ;  /* 0x3f0000003333a820 */ /* 0x000fe20000400000 */
[----:B------:R-:W2:Y:S01]  /*59f0*/  MUFU.EX2 R43, R43 ;  /* 0x0000002b002b7308 */ /* 0x000ea20000000800 */
[----:B-1----:R-:W-:Y:S01]  /*5a00*/  FFMA R47, R59, UR33, -R72 ;  /* 0x000000213b2f7c23 */ /* 0x002fe20008000848 */
[----:B---3--:R-:W-:-:S04]  /*5a10*/  @!P6 FMUL R39, R39, R39 ;  /* 0x000000272727e220 */ /* 0x008fc80000400000 */
[----:B------:R-:W-:Y:S01]  /*5a20*/  FSETP.GEU.AND P6, PT, R47, -126, PT ;  /* 0xc2fc00002f00780b */ /* 0x000fe20003fce000 */
[----:B------:R-:W-:Y:S01]  /*5a30*/  @!P4 FMUL R55, R55, 0.5 ;  /* 0x3f0000003737c820 */ /* 0x000fe20000400000 */
[----:B------:R1:W3:Y:S01]  /*5a40*/  MUFU.EX2 R54, R51 ;  /* 0x0000003300367308 */ /* 0x0002e20000000800 */
[----:B----4-:R-:W-:Y:S01]  /*5a50*/  @!P5 FMUL R50, R50, R50 ;  /* 0x000000323232d220 */ /* 0x010fe20000400000 */
[----:B------:R-:W-:-:S06]  /*5a60*/  FSETP.GEU.AND P5, PT, R26, -126, PT ;  /* 0xc2fc00001a00780b */ /* 0x000fcc0003fae000 */
[----:B------:R-:W4:Y:S01]  /*5a70*/  MUFU.EX2 R58, R55 ;  /* 0x00000037003a7308 */ /* 0x000f220000000800 */
[----:B--2---:R-:W-:Y:S01]  /*5a80*/  @!P3 FMUL R43, R43, R43 ;  /* 0x0000002b2b2bb220 */ /* 0x004fe20000400000 */
[----:B------:R-:W-:Y:S01]  /*5a90*/  FSETP.GEU.AND P3, PT, R63, -126, PT ;  /* 0xc2fc00003f00780b */ /* 0x000fe20003f6e000 */
[----:B------:R-:W-:Y:S01]  /*5aa0*/  @!P6 FMUL R47, R47, 0.5 ;  /* 0x3f0000002f2fe820 */ /* 0x000fe20000400000 */
[----:B-1----:R-:W-:-:S03]  /*5ab0*/  FFMA R51, R78, UR33, -R72 ;  /* 0x000000214e337c23 */ /* 0x002fc60008000848 */
[----:B------:R-:W-:Y:S02]  /*5ac0*/  @!P5 FMUL R26, R26, 0.5 ;  /* 0x3f0000001a1ad820 */ /* 0x000fe40000400000 */
[----:B------:R-:W1:Y:S01]  /*5ad0*/  MUFU.EX2 R47, R47 ;  /* 0x0000002f002f7308 */ /* 0x000e620000000800 */
[----:B---3--:R-:W-:Y:S01]  /*5ae0*/  @!P2 FMUL R54, R54, R54 ;  /* 0x000000363636a220 */ /* 0x008fe20000400000 */
[----:B------:R-:W-:-:S04]  /*5af0*/  FSETP.GEU.AND P2, PT, R64, -126, PT ;  /* 0xc2fc00004000780b */ /* 0x000fc80003f4e000 */
[----:B------:R-:W-:Y:S02]  /*5b00*/  @!P3 FMUL R63, R63, 0.5 ;  /* 0x3f0000003f3fb820 */ /* 0x000fe40000400000 */
[----:B------:R2:W3:Y:S01]  /*5b10*/  MUFU.EX2 R62, R26 ;  /* 0x0000001a003e7308 */ /* 0x0004e20000000800 */
[----:B----4-:R-:W-:Y:S01]  /*5b20*/  @!P4 FMUL R58, R58, R58 ;  /* 0x0000003a3a3ac220 */ /* 0x010fe20000400000 */
[----:B------:R-:W-:-:S05]  /*5b30*/  FSETP.GEU.AND P4, PT, R66, -126, PT ;  /* 0xc2fc00004200780b */ /* 0x000fca0003f8e000 */
[----:B------:R-:W-:Y:S01]  /*5b40*/  @!P2 FMUL R64, R64, 0.5 ;  /* 0x3f0000004040a820 */ /* 0x000fe20000400000 */
[----:B------:R-:W4:Y:S01]  /*5b50*/  MUFU.EX2 R63, R63 ;  /* 0x0000003f003f7308 */ /* 0x000f220000000800 */
[----:B-1----:R-:W-:Y:S01]  /*5b60*/  @!P6 FMUL R47, R47, R47 ;  /* 0x0000002f2f2fe220 */ /* 0x002fe20000400000 */
[----:B------:R-:W-:Y:S01]  /*5b70*/  FSETP.GEU.AND P6, PT, R70, -126, PT ;  /* 0xc2fc00004600780b */ /* 0x000fe20003fce000 */
[----:B--2---:R-:W-:-:S04]  /*5b80*/  FFMA R26, R74, UR33, -R72 ;  /* 0x000000214a1a7c23 */ /* 0x004fc80008000848 */
[----:B------:R-:W-:Y:S01]  /*5b90*/  @!P4 FMUL R66, R66, 0.5 ;  /* 0x3f0000004242c820 */ /* 0x000fe20000400000 */
[----:B------:R-:W1:Y:S01]  /*5ba0*/  MUFU.EX2 R64, R64 ;  /* 0x0000004000407308 */ /* 0x000e620000000800 */
[----:B---3--:R-:W-:Y:S01]  /*5bb0*/  @!P5 FMUL R62, R62, R62 ;  /* 0x0000003e3e3ed220 */ /* 0x008fe20000400000 */
[----:B------:R-:W-:-:S05]  /*5bc0*/  FSETP.GEU.AND P5, PT, R67, -126, PT ;  /* 0xc2fc00004300780b */ /* 0x000fca0003fae000 */
[----:B------:R-:W-:Y:S01]  /*5bd0*/  @!P6 FMUL R70, R70, 0.5 ;  /* 0x3f0000004646e820 */ /* 0x000fe20000400000 */
[----:B------:R2:W3:Y:S01]  /*5be0*/  MUFU.EX2 R76, R66 ;  /* 0x00000042004c7308 */ /* 0x0004e20000000800 */
[----:B----4-:R-:W-:Y:S01]  /*5bf0*/  @!P3 FMUL R63, R63, R63 ;  /* 0x0000003f3f3fb220 */ /* 0x010fe20000400000 */
[----:B------:R-:W-:-:S05]  /*5c00*/  FSETP.GEU.AND P3, PT, R26, -126, PT ;  /* 0xc2fc00001a00780b */ /* 0x000fca0003f6e000 */
[----:B------:R-:W-:Y:S01]  /*5c10*/  @!P5 FMUL R67, R67, 0.5 ;  /* 0x3f0000004343d820 */ /* 0x000fe20000400000 */
[----:B------:R-:W4:Y:S01]  /*5c20*/  MUFU.EX2 R74, R70 ;  /* 0x00000046004a7308 */ /* 0x000f220000000800 */
[----:B-1----:R-:W-:Y:S01]  /*5c30*/  @!P2 FMUL R64, R64, R64 ;  /* 0x000000404040a220 */ /* 0x002fe20000400000 */
[----:B------:R-:W-:Y:S01]  /*5c40*/  FSETP.GEU.AND P2, PT, R71, -126, PT ;  /* 0xc2fc00004700780b */ /* 0x000fe20003f4e000 */
[----:B--2---:R-:W-:Y:S01]  /*5c50*/  FADD R66, R23, R48 ;  /* 0x0000003017427221 */ /* 0x004fe20000000000 */
[----:B------:R-:W-:-:S03]  /*5c60*/  F2FP.F16.F32.PACK_AB R48, R48, R65 ;  /* 0x000000413030723e */ /* 0x000fc600000000ff */
[----:B------:R-:W-:Y:S01]  /*5c70*/  @!P3 FMUL R26, R26, 0.5 ;  /* 0x3f0000001a1ab820 */ /* 0x000fe20000400000 */
[----:B------:R-:W1:Y:S01]  /*5c80*/  MUFU.EX2 R67, R67 ;  /* 0x0000004300437308 */ /* 0x000e620000000800 */
[----:B---3--:R-:W-:Y:S01]  /*5c90*/  @!P4 FMUL R76, R76, R76 ;  /* 0x0000004c4c4cc220 */ /* 0x008fe20000400000 */
[----:B------:R-:W-:-:S03]  /*5ca0*/  FSETP.GEU.AND P4, PT, R75, -126, PT ;  /* 0xc2fc00004b00780b */ /* 0x000fc60003f8e000 */
[----:B------:R-:W-:Y:S01]  /*5cb0*/  FADD R84, R29, R76 ;  /* 0x0000004c1d547221 */ /* 0x000fe20000000000 */
[----:B------:R-:W-:Y:S01]  /*5cc0*/  F2FP.F16.F32.PACK_AB R29, R38, R29 ;  /* 0x0000001d261d723e */ /* 0x000fe200000000ff */
        /* <DEDUP_REMOVED lines=13> */
[----:B------:R-:W-:Y:S01]  /*5da0*/  FSETP.GEU.AND P3, PT, R83, -126, PT ;  /* 0xc2fc00005300780b */ /* 0x000fe20003f6e000 */
[----:B------:R-:W-:Y:S01]  /*5db0*/  FADD R55, R11, R26 ;  /* 0x0000001a0b377221 */ /* 0x000fe20000000000 */
[----:B------:R-:W-:Y:S01]  /*5dc0*/  FADD R11, R15, R40 ;  /* 0x000000280f0b7221 */ /* 0x000fe20000000000 */
[----:B------:R-:W-:Y:S01]  /*5dd0*/  FADD R26, R19, R44 ;  /* 0x0000002c131a7221 */ /* 0x000fe20000000000 */
[----:B------:R-:W-:Y:S01]  /*5de0*/  FADD R136, R33, R78 ;  /* 0x0000004e21887221 */ /* 0x000fe20000000000 */
[----:B------:R-:W-:Y:S01]  /*5df0*/  @!P5 FMUL R51, R51, 0.5 ;  /* 0x3f0000003333d820 */ /* 0x000fe20000400000 */
[----:B------:R-:W2:Y:S01]  /*5e00*/  MUFU.EX2 R82, R82 ;  /* 0x0000005200527308 */ /* 0x000ea20000000800 */
[----:B------:R-:W-:Y:S01]  /*5e10*/  FADD R59, R11, R66 ;  /* 0x000000420b3b7221 */ /* 0x000fe20000000000 */
[----:B----4-:R-:W-:Y:S01]  /*5e20*/  @!P2 FMUL R71, R71, R71 ;  /* 0x000000474747a220 */ /* 0x010fe20000400000 */
[----:B------:R-:W-:Y:S01]  /*5e30*/  FADD R11, R10, R53 ;  /* 0x000000350a0b7221 */ /* 0x000fe20000000000 */
[----:B------:R-:W-:Y:S01]  /*5e40*/  FADD R66, R18, R77 ;  /* 0x0000004d12427221 */ /* 0x000fe20000000000 */
[----:B------:R-:W-:Y:S01]  /*5e50*/  FSETP.GEU.AND P2, PT, R81, -126, PT ;  /* 0xc2fc00005100780b */ /* 0x000fe20003f4e000 */
[----:B------:R-:W-:Y:S01]  /*5e60*/  FADD R55, R55, R68 ;  /* 0x0000004437377221 */ /* 0x000fe20000000000 */
[----:B------:R-:W-:Y:S01]  /*5e70*/  @!P3 FMUL R83, R83, 0.5 ;  /* 0x3f0000005353b820 */ /* 0x000fe20000400000 */
[----:B------:R3:W4:Y:S01]  /*5e80*/  MUFU.EX2 R80, R51 ;  /* 0x0000003300507308 */ /* 0x0007220000000800 */
[----:B-1----:R-:W-:Y:S01]  /*5e90*/  @!P4 FMUL R75, R75, R75 ;  /* 0x0000004b4b4bc220 */ /* 0x002fe20000400000 */
[----:B------:R-:W-:Y:S01]  /*5ea0*/  FSETP.GEU.AND P4, PT, R79, -126, PT ;  /* 0xc2fc00004f00780b */ /* 0x000fe20003f8e000 */
[----:B------:R-:W-:Y:S01]  /*5eb0*/  FADD R72, R13, R66 ;  /* 0x000000420d487221 */ /* 0x000fe20000000000 */
[----:B------:R-:W-:Y:S01]  /*5ec0*/  FADD R13, R21, R22 ;  /* 0x00000016150d7221 */ /* 0x000fe20000000000 */
[----:B------:R-:W-:Y:S01]  /*5ed0*/  FADD R66, R45, R60 ;  /* 0x0000003c2d427221 */ /* 0x000fe20000000000 */
[C---:B------:R-:W-:Y:S01]  /*5ee0*/  FADD R85, R46.reuse, R75 ;  /* 0x0000004b2e557221 */ /* 0x040fe20000000000 */
[----:B------:R-:W-:Y:S01]  /*5ef0*/  F2FP.F16.F32.PACK_AB R33, R46, R33 ;  /* 0x000000212e21723e */ /* 0x000fe200000000ff */
[----:B------:R-:W1:Y:S01]  /*5f00*/  MUFU.EX2 R83, R83 ;  /* 0x0000005300537308 */ /* 0x000e620000000800 */
[----:B--2---:R-:W-:Y:S01]  /*5f10*/  @!P6 FMUL R82, R82, R82 ;  /* 0x000000525252e220 */ /* 0x004fe20000400000 */
[----:B------:R-:W-:Y:S01]  /*5f20*/  FSETP.GEU.AND P6, PT, R87, -126, PT ;  /* 0xc2fc00005700780b */ /* 0x000fe20003fce000 */
[----:B---3--:R-:W-:Y:S01]  /*5f30*/  FADD R51, R41, R56 ;  /* 0x0000003829337221 */ /* 0x008fe20000000000 */
[----:B------:R-:W-:Y:S01]  /*5f40*/  FADD R66, R13, R66 ;  /* 0x000000420d427221 */ /* 0x000fe20000000000 */
[----:B------:R-:W-:Y:S01]  /*5f50*/  FADD R13, R25, R62 ;  /* 0x0000003e190d7221 */ /* 0x000fe20000000000 */
[----:B------:R-:W-:Y:S01]  /*5f60*/  FADD R137, R39, R82 ;  /* 0x0000005227897221 */ /* 0x000fe20000000000 */
[----:B------:R-:W-:Y:S01]  /*5f70*/  @!P4 FMUL R79, R79, 0.5 ;  /* 0x3f0000004f4fc820 */ /* 0x000fe20000400000 */
[----:B------:R-:W-:Y:S01]  /*5f80*/  FADD R70, R26, R51 ;  /* 0x000000331a467221 */ /* 0x000fe20000000000 */
[----:B----4-:R-:W-:Y:S01]  /*5f90*/  @!P5 FMUL R80, R80, R80 ;  /* 0x000000505050d220 */ /* 0x010fe20000400000 */
[----:B------:R-:W-:Y:S01]  /*5fa0*/  FSETP.GEU.AND P5, PT, R86, -126, PT ;  /* 0xc2fc00005600780b */ /* 0x000fe20003fae000 */
[----:B------:R-:W-:Y:S01]  /*5fb0*/  FADD R26, R16, R69 ;  /* 0x00000045101a7221 */ /* 0x000fe20000000000 */
[----:B------:R-:W-:Y:S01]  /*5fc0*/  @!P2 FMUL R81, R81, 0.5 ;  /* 0x3f0000005151a820 */ /* 0x000fe20000400000 */
[----:B------:R-:W2:Y:S01]  /*5fd0*/  MUFU.EX2 R79, R79 ;  /* 0x0000004f004f7308 */ /* 0x000ea20000000800 */
[----:B------:R-:W-:Y:S01]  /*5fe0*/  FADD R138, R13, R136 ;  /* 0x000000880d8a7221 */ /* 0x000fe20000000000 */
[----:B------:R-:W-:Y:S01]  /*5ff0*/  @!P6 FMUL R87, R87, 0.5 ;  /* 0x3f0000005757e820 */ /* 0x000fe20000400000 */
[----:B------:R-:W-:Y:S01]  /*6000*/  FADD R51, R11, R26 ;  /* 0x0000001a0b337221 */ /* 0x000fe20000000000 */
[----:B-1----:R-:W-:Y:S01]  /*6010*/  @!P3 FMUL R83, R83, R83 ;  /* 0x000000535353b220 */ /* 0x002fe20000400000 */
[----:B------:R-:W-:Y:S01]  /*6020*/  FSETP.GEU.AND P3, PT, R14, -126, PT ;  /* 0xc2fc00000e00780b */ /* 0x000fe20003f6e000 */
[----:B------:R-:W-:Y:S01]  /*6030*/  FADD R11, R17, R20 ;  /* 0x00000014110b7221 */ /* 0x000fe20000000000 */
[----:B------:R-:W-:Y:S01]  /*6040*/  FADD R26, R37, R52 ;  /* 0x00000034251a7221 */ /* 0x000fe20000000000 */
[----:B------:R-:W1:Y:S01]  /*6050*/  MUFU.EX2 R87, R87 ;  /* 0x0000005700577308 */ /* 0x000e620000000800 */
[----:B------:R-:W-:Y:S01]  /*6060*/  FADD R141, R84, R137 ;  /* 0x00000089548d7221 */ /* 0x000fe20000000000 */
[----:B------:R-:W-:Y:S01]  /*6070*/  @!P5 FMUL R86, R86, 0.5 ;  /* 0x3f0000005656d820 */ /* 0x000fe20000400000 */
[----:B------:R-:W-:Y:S01]  /*6080*/  FADD R11, R11, R26 ;  /* 0x0000001a0b0b7221 */ /* 0x000fe20000000000 */
[----:B------:R-:W-:Y:S01]  /*6090*/  FADD R26, R30, R47 ;  /* 0x0000002f1e1a7221 */ /* 0x000fe20000000000 */
[----:B------:R-:W-:Y:S01]  /*60a0*/  FADD R13, R27, R64 ;  /* 0x000000401b0d7221 */ /* 0x000fe20000000000 */
[----:B------:R-:W-:Y:S01]  /*60b0*/  FADD R84, R35, R80 ;  /* 0x0000005023547221 */ /* 0x000fe20000000000 */
[----:B------:R-:W-:Y:S01]  /*60c0*/  FADD R59, R59, R70 ;  /* 0x000000463b3b7221 */ /* 0x000fe20000000000 */
[----:B------:R-:W3:Y:S01]  /*60d0*/  MUFU.EX2 R86, R86 ;  /* 0x0000005600567308 */ /* 0x000ee20000000800 */
[----:B------:R-:W-:Y:S01]  /*60e0*/  FADD R139, R26, R85 ;  /* 0x000000551a8b7221 */ /* 0x000fe20000000000 */
[----:B------:R-:W-:Y:S01]  /*60f0*/  @!P3 FMUL R14, R14, 0.5 ;  /* 0x3f0000000e0eb820 */ /* 0x000fe20000400000 */
[----:B------:R-:W-:Y:S01]  /*6100*/  FADD R26, R38, R67 ;  /* 0x00000043261a7221 */ /* 0x000fe20000000000 */
[----:B------:R-:W-:Y:S01]  /*6110*/  FADD R85, R54, R83 ;  /* 0x0000005336557221 */ /* 0x000fe20000000000 */
[----:B--2---:R-:W-:Y:S01]  /*6120*/  @!P4 FMUL R79, R79, R79 ;  /* 0x0000004f4f4fc220 */ /* 0x004fe20000400000 */
[----:B------:R-:W-:Y:S01]  /*6130*/  FADD R140, R13, R84 ;  /* 0x000000540d8c7221 */ /* 0x000fe20000000000 */
[----:B------:R-:W-:Y:S01]  /*6140*/  FADD R13, R34, R63 ;  /* 0x0000003f220d7221 */ /* 0x000fe20000000000 */
[----:B------:R-:W-:Y:S01]  /*6150*/  FADD R142, R26, R85 ;  /* 0x000000551a8e7221 */ /* 0x000fe20000000000 */
[----:B-1----:R-:W-:Y:S01]  /*6160*/  @!P6 FMUL R87, R87, R87 ;  /* 0x000000575757e220 */ /* 0x002fe20000400000 */
[----:B------:R-:W1:Y:S01]  /*6170*/  MUFU.EX2 R14, R14 ;  /* 0x0000000e000e7308 */ /* 0x000e620000000800 */
[----:B------:R-:W-:Y:S01]  /*6180*/  FADD R26, R31, R74 ;  /* 0x0000004a1f1a7221 */ /* 0x000fe20000000000 */
[----:B------:R-:W-:Y:S01]  /*6190*/  FADD R136, R50, R79 ;  /* 0x0000004f32887221 */ /* 0x000fe20000000000 */
[----:B------:R-:W-:Y:S01]  /*61a0*/  FADD R84, R42, R71 ;  /* 0x000000472a547221 */ /* 0x000fe20000000000 */
[----:B------:R-:W-:Y:S01]  /*61b0*/  FADD R137, R58, R87 ;  /* 0x000000573a897221 */ /* 0x000fe20000000000 */
[----:B------:R-:W-:Y:S01]  /*61c0*/  FADD R72, R51, R72 ;  /* 0x0000004833487221 */ /* 0x000fe20000000000 */
[----:B------:R-:W-:Y:S01]  /*61d0*/  FADD R13, R13, R136 ;  /* 0x000000880d0d7221 */ /* 0x000fe20000000000 */
[----:B---3--:R-:W-:Y:S01]  /*61e0*/  @!P5 FMUL R86, R86, R86 ;  /* 0x000000565656d220 */ /* 0x008fe20000400000 */
[----:B------:R-:W2:Y:S01]  /*61f0*/  MUFU.EX2 R81, R81 ;  /* 0x0000005100517308 */ /* 0x000ea20000000800 */
[----:B------:R-:W-:Y:S01]  /*6200*/  FADD R84, R84, R137 ;  /* 0x0000008954547221 */ /* 0x000fe20000000000 */
        /* <DEDUP_REMOVED lines=10> */
[----:B------:R-:W-:Y:S01]  /*62b0*/  SHF.L.U32 R11, R9, 0x1f, RZ ;  /* 0x0000001f090b7819 */ /* 0x000fe200000006ff */
[----:B------:R-:W-:Y:S01]  /*62c0*/  FADD R55, R55, R66 ;  /* 0x0000004237377221 */ /* 0x000fe20000000000 */
[----:B-1----:R-:W-:Y:S01]  /*62d0*/  @!P3 FMUL R14, R14, R14 ;  /* 0x0000000e0e0eb220 */ /* 0x002fe20000400000 */
[----:B------:R-:W-:Y:S01]  /*62e0*/  FADD R85, R138, R85 ;  /* 0x000000558a557221 */ /* 0x000fe20000000000 */
[----:B------:R-:W-:Y:S01]  /*62f0*/  F2FP.F16.F32.PACK_AB R27, R34, R27 ;  /* 0x0000001b221b723e */ /* 0x000fe200000000ff */
[----:B--2---:R-:W-:Y:S01]  /*6300*/  @!P2 FMUL R81, R81, R81 ;  /* 0x000000515151a220 */ /* 0x004fe20000400000 */
[----:B------:R1:W2:Y:S01]  /*6310*/  SYNCS.PHASECHK.TRANS64.TRYWAIT P2, [UR7+0x24000], R11 ;  /* 0x0240000bff0075a7 */ /* 0x0002a20008040147 */
[----:B------:R-:W-:Y:S01]  /*6320*/  FADD R84, R85, R84 ;  /* 0x0000005455547221 */ /* 0x000fe20000000000 */
[----:B------:R-:W-:Y:S01]  /*6330*/  F2FP.F16.F32.PACK_AB R34, R37, R16 ;  /* 0x000000102522723e */ /* 0x000fe200000000ff */
[----:B------:R-:W-:Y:S01]  /*6340*/  FFMA R3, R14, R3, R55 ;  /* 0x000000030e037223 */ /* 0x000fe20000000037 */
[----:B------:R-:W-:Y:S01]  /*6350*/  F2FP.F16.F32.PACK_AB R31, R42, R31 ;  /* 0x0000001f2a1f723e */ /* 0x000fe200000000ff */
[----:B------:R-:W-:Y:S01]  /*6360*/  FFMA R4, R81, R4, R84 ;  /* 0x0000000451047223 */ /* 0x000fe20000000054 */
[----:B------:R-:W-:Y:S01]  /*6370*/  F2FP.F16.F32.PACK_AB R35, R50, R35 ;  /* 0x000000233223723e */ /* 0x000fe200000000ff */
[-C--:B------:R-:W-:Y:S01]  /*6380*/  FMUL R88, R88, R14.reuse ;  /* 0x0000000e58587220 */ /* 0x080fe20000400000 */
[----:B------:R-:W-:Y:S01]  /*6390*/  F2FP.F16.F32.PACK_AB R37, R54, R39 ;  /* 0x000000273625723e */ /* 0x000fe200000000ff */
[-C--:B------:R-:W-:Y:S01]  /*63a0*/  FMUL R89, R89, R14.reuse ;  /* 0x0000000e59597220 */ /* 0x080fe20000400000 */
[----:B------:R-:W-:Y:S01]  /*63b0*/  F2FP.F16.F32.PACK_AB R25, R30, R25 ;  /* 0x000000191e19723e */ /* 0x000fe200000000ff */
[----:B------:R-:W-:Y:S01]  /*63c0*/  FMUL R92, R92, R14 ;  /* 0x0000000e5c5c7220 */ /* 0x000fe20000400000 */
        /* <DEDUP_REMOVED lines=11> */
[-C--:B------:R-:W-:Y:S01]  /*6480*/  FMUL R104, R104, R14.reuse ;  /* 0x0000000e68687220 */ /* 0x080fe20000400000 */
        /* <DEDUP_REMOVED lines=14> */
[----:B------:R-:W-:Y:S01]  /*6570*/  FMUL R133, R133, R14 ;  /* 0x0000000e85857220 */ /* 0x000fe20000400000 */
        /* <DEDUP_REMOVED lines=35> */
[----:B------:R-:W-:Y:S01]  /*67b0*/  F2FP.F16.F32.PACK_AB R54, R60, R77 ;  /* 0x0000004d3c36723e */ /* 0x000fe200000000ff */
[----:B-12---:R-:W-:Y:S06]  /*67c0*/  @!P0 BRA `(.L_x_27) ;  /* 0x0000000000048947 */ /* 0x006fec0003800000 */
[----:B------:R-:W-:Y:S01]  /*67d0*/  BPT.TRAP 0x1 ;  /* 0x000000040000795c */ /* 0x000fe20000300000 */
.L_x_27:
[----:B------:R-:W-:Y:S05]  /*67e0*/  @P2 BRA `(.L_x_28) ;  /* 0x0000000000082947 */ /* 0x000fea0003800000 */
[----:B------:R-:W1:Y:S02]  /*67f0*/  SYNCS.PHASECHK.TRANS64.TRYWAIT P2, [UR7+0x24000], R11 ;  /* 0x0240000bff0075a7 */ /* 0x000e640008040147 */
[----:B-1----:R-:W-:Y:S05]  /*6800*/  @!P2 BRA `(.L_x_29) ;  /* 0x000000680048a947 */ /* 0x002fea0003800000 */
.L_x_28:
[----:B------:R-:W-:Y:S01]  /*6810*/  UIMAD UR10, UR11, 0x600, UR6 ;  /* 0x000006000b0a78a4 */ /* 0x000fe2000f8e0206 */
[----:B------:R-:W-:Y:S01]  /*6820*/  WARPGROUP.ARRIVE ;  /* 0x00000000000079c5 */ /* 0x000fe20000000000 */
[----:B------:R-:W-:Y:S01]  /*6830*/  UMOV UR15, 0x80000020 ;  /* 0x80000020000f7882 */ /* 0x000fe20000000000 */
[----:B------:R-:W-:-:S04]  /*6840*/  F2FP.F16.F32.PACK_AB R55, R87, R86 ;  /* 0x000000565737723e */ /* 0x000fc800000000ff */
[----:B------:R-:W-:Y:S02]  /*6850*/  UMOV UR14, UR10 ;  /* 0x0000000a000e7c82 */ /* 0x000fe40008000000 */
        /* <DEDUP_REMOVED lines=28> */
[----:B------:R-:W-:Y:S01]  /*6a20*/  UIADD3 UR10, UR10, 0x1c0, URZ ;  /* 0x000001c00a0a7890 */ /* 0x000fe2000fffe03f */
[----:B------:R-:W-:Y:S02]  /*6a30*/  WARPGROUP.DEPBAR.LE gsb0, 0x0 ;  /* 0x00008000000079c5 */ /* 0x000fe40000010000 */
[----:B------:R-:W-:-:S06]  /*6a40*/  WARPGROUP.ARRIVE ;  /* 0x00000000000079c5 */ /* 0x000fcc0000000000 */
[----:B------:R-:W-:Y:S01]  /*6a50*/  HGMMA.64x96x16.F32 R88, R48, gdesc[UR12].tnspB, R88, gsb0 ;  /* 0x4160000c30587df0 */ /* 0x000fe20008000858 */
[----:B------:R-:W-:Y:S01]  /*6a60*/  UMOV UR14, UR10 ;  /* 0x0000000a000e7c82 */ /* 0x000fe20008000000 */
[----:B------:R-:W-:Y:S01]  /*6a70*/  UMOV UR15, 0x80000020 ;  /* 0x80000020000f7882 */ /* 0x000fe20000000000 */
[----:B------:R-:W-:Y:S02]  /*6a80*/  WARPGROUP.DEPBAR.LE gsb0, 0x0 ;  /* 0x00008000000079c5 */ /* 0x000fe40000010000 */
[----:B------:R-:W-:-:S06]  /*6a90*/  WARPGROUP.ARRIVE ;  /* 0x00000000000079c5 */ /* 0x000fcc0000000000 */
[----:B------:R-:W-:Y:S03]  /*6aa0*/  HGMMA.64x96x16.F32 R88, R52, gdesc[UR12].tnspB, R88, gsb0 ;  /* 0x4160000c34587df0 */ /* 0x000fe60008000858 */
[----:B------:R-:W-:Y:S02]  /*6ab0*/  WARPGROUP.DEPBAR.LE gsb0, 0x0 ;  /* 0x00008000000079c5 */ /* 0x000fe40000010000 */
[----:B------:R-:W-:Y:S05]  /*6ac0*/  @!P0 BRA `(.L_x_30) ;  /* 0x0000000000048947 */ /* 0x000fea0003800000 */
[----:B------:R-:W-:Y:S01]  /*6ad0*/  BPT.TRAP 0x1 ;  /* 0x000000040000795c */ /* 0x000fe20000300000 */
.L_x_30:
[----:B------:R-:W-:-:S04]  /*6ae0*/  ULEA UR7, UR5, UR38, 0x3 ;  /* 0x0000002605077291 */ /* 0x000fc8000f8e183f */
[----:B------:R-:W-:-:S04]  /*6af0*/  UIADD3 UR7, UR7, 0x24028, URZ ;  /* 0x0002402807077890 */ /* 0x000fc8000fffe03f */
[----:B------:R-:W-:-:S09]  /*6b00*/  UPRMT UR7, URZ, 0x654, UR7 ;  /* 0x000006543f077896 */ /* 0x000fd20008000007 */
[----:B------:R-:W-:Y:S01]  /*6b10*/  SYNCS.ARRIVE.TRANS64.RED.A1T0 RZ, [UR7], RZ ;  /* 0x000000ffffff79a7 */ /* 0x000fe20008100407 */
[----:B------:R-:W-:Y:S05]  /*6b20*/  @P1 BRA `(.L_x_31) ;  /* 0x0000000000041947 */ /* 0x000fea0003800000 */
[----:B------:R-:W-:Y:S01]  /*6b30*/  BPT.TRAP 0x1 ;  /* 0x000000040000795c */ /* 0x000fe20000300000 */
.L_x_31:
[----:B------:R-:W-:-:S04]  /*6b40*/  UIADD3 UR5, UR5, 0x1, URZ ;  /* 0x0000000105057890 */ /* 0x000fc8000fffe03f */
[----:B------:R-:W-:-:S04]  /*6b50*/  UISETP.NE.AND UP0, UPT, UR5, 0x5, UPT ;  /* 0x000000050500788c */ /* 0x000fc8000bf05270 */
[----:B------:R-:W-:Y:S01]  /*6b60*/  USEL UR7, UR5, URZ, UP0 ;  /* 0x0000003f05077287 */ /* 0x000fe20008000000 */
[----:B------:R-:W-:Y:S11]  /*6b70*/  @!P0 BRA `(.L_x_32) ;  /* 0x0000000000048947 */ /* 0x000ff60003800000 */
[----:B------:R-:W-:Y:S01]  /*6b80*/  BPT.TRAP 0x1 ;  /* 0x000000040000795c */ /* 0x000fe20000300000 */
.L_x_32:
[----:B------:R-:W-:-:S04]  /*6b90*/  ULEA UR5, UR7, UR38, 0x3 ;  /* 0x0000002607057291 */ /* 0x000fc8000f8e183f */
[----:B------:R-:W-:-:S04]  /*6ba0*/  UIADD3 UR5, UR5, 0x24028, URZ ;  /* 0x0002402805057890 */ /* 0x000fc8000fffe03f */
[----:B------:R-:W-:-:S09]  /*6bb0*/  UPRMT UR5, URZ, 0x654, UR5 ;  /* 0x000006543f057896 */ /* 0x000fd20008000005 */
[----:B------:R-:W-:Y:S01]  /*6bc0*/  SYNCS.ARRIVE.TRANS64.RED.A1T0 RZ, [UR5], RZ ;  /* 0x000000ffffff79a7 */ /* 0x000fe20008100405 */
[----:B------:R-:W-:Y:S05]  /*6bd0*/  @P1 BRA `(.L_x_33) ;  /* 0x0000000000041947 */ /* 0x000fea0003800000 */
[----:B------:R-:W-:Y:S01]  /*6be0*/  BPT.TRAP 0x1 ;  /* 0x000000040000795c */ /* 0x000fe20000300000 */
.L_x_33:
[----:B------:R-:W-:Y:S01]  /*6bf0*/  UIADD3 UR5, UR7, 0x1, URZ ;  /* 0x0000000107057890 */ /* 0x000fe2000fffe03f */
[C---:B------:R-:W-:Y:S01]  /*6c00*/  ISETP.GT.AND P2, PT, R8.reuse, 0x2, PT ;  /* 0x000000020800780c */ /* 0x040fe20003f44270 */
[----:B------:R-:W-:Y:S01]  /*6c10*/  UIADD3 UR7, UR11, 0x1, URZ ;  /* 0x000000010b077890 */ /* 0x000fe2000fffe03f */
[----:B------:R-:W-:Y:S01]  /*6c20*/  IADD3 R8, R8, -0x1, RZ ;  /* 0xffffffff08087810 */ /* 0x000fe20007ffe0ff */
[----:B------:R-:W-:Y:S01]  /*6c30*/  UISETP.NE.AND UP0, UPT, UR5, 0x5, UPT ;  /* 0x000000050500788c */ /* 0x000fe2000bf05270 */
[----:B------:R-:W-:Y:S01]  /*6c40*/  IADD3 R5, R5, 0x80, RZ ;  /* 0x0000008005057810 */ /* 0x000fe20007ffe0ff */
[----:B------:R-:W-:Y:S01]  /*6c50*/  UISETP.NE.AND UP2, UPT, UR7, 0x5, UPT ;  /* 0x000000050700788c */ /* 0x000fe2000bf45270 */
[----:B-1----:R-:W-:Y:S01]  /*6c60*/  IMAD.MOV.U32 R11, RZ, RZ, R6 ;  /* 0x000000ffff0b7224 */ /* 0x002fe200078e0006 */
[----:B------:R-:W-:Y:S01]  /*6c70*/  USEL UR5, UR5, URZ, UP0 ;  /* 0x0000003f05057287 */ /* 0x000fe20008000000 */
[----:B------:R-:W-:Y:S01]  /*6c80*/  MOV R13, R7 ;  /* 0x00000007000d7202 */ /* 0x000fe20000000f00 */
[----:B------:R-:W-:-:S02]  /*6c90*/  USEL UR10, URZ, 0x1, UP2 ;  /* 0x000000013f0a7887 */ /* 0x000fc40009000000 */
[----:B------:R-:W-:-:S04]  /*6ca0*/  USEL UR7, UR7, URZ, UP2 ;  /* 0x0000003f07077287 */ /* 0x000fc80009000000 */
[----:B------:R-:W-:Y:S01]  /*6cb0*/  LOP3.LUT R9, R9, UR10, RZ, 0x3c, !PT ;  /* 0x0000000a09097c12 */ /* 0x000fe2000f8e3cff */
[----:B------:R-:W-:Y:S07]  /*6cc0*/  @P2 BRA `(.L_x_34) ;  /* 0xffffffd4005c2947 */ /* 0x000fee000383ffff */
.L_x_23:
[----:B------:R-:W-:-:S13]  /*6cd0*/  ISETP.GE.AND P2, PT, R8, 0x1, PT ;  /* 0x000000010800780c */ /* 0x000fda0003f46270 */
[----:B------:R-:W-:Y:S05]  /*6ce0*/  @!P2 BRA `(.L_x_35) ;  /* 0x000000340028a947 */ /* 0x000fea0003800000 */
[----:B------:R-:W-:Y:S01]  /*6cf0*/  MOV R10, R6 ;  /* 0x00000006000a7202 */ /* 0x000fe20000000f00 */
[----:B------:R-:W-:Y:S01]  /*6d00*/  IMAD.MOV.U32 R11, RZ, RZ, R7 ;  /* 0x000000ffff0b7224 */ /* 0x000fe200078e0007 */
[----:B------:R-:W-:-:S06]  /*6d10*/  ULDC UR33, c[0x0][0x604] ;  /* 0x0001810000217ab9 */ /* 0x000fcc0000000800 */
.L_x_46:
[----:B------:R-:W-:Y:S05]  /*6d20*/  @!P0 BRA `(.L_x_36) ;  /* 0x0000000000048947 */ /* 0x000fea0003800000 */
[----:B------:R-:W-:Y:S01]  /*6d30*/  BPT.TRAP 0x1 ;  /* 0x000000040000795c */ /* 0x000fe20000300000 */
.L_x_36:
[----:B------:R-:W-:Y:S01]  /*6d40*/  ULEA UR10, UR7, UR38, 0x3 ;  /* 0x00000026070a7291 */ /* 0x000fe2000f8e183f */
[----:B------:R-:W-:-:S08]  /*6d50*/  SHF.L.U32 R6, R9, 0x1f, RZ ;  /* 0x0000001f09067819 */ /* 0x000fd000000006ff */
[----:B------:R-:W1:Y:S02]  /*6d60*/  SYNCS.PHASECHK.TRANS64.TRYWAIT P2, [UR10+0x24000], R6 ;  /* 0x02400006ff0075a7 */ /* 0x000e64000804014a */
[----:B-1----:R-:W-:Y:S05]  /*6d70*/  @!P2 BRA `(.L_x_37) ;  /* 0x000000640004a947 */ /* 0x002fea0003800000 */
.L_x_108:
        /* <DEDUP_REMOVED lines=37> */
.L_x_38:
[C---:B------:R-:W-:Y:S01]  /*6fd0*/  IADD3 R13, R5.reuse, 0x1, RZ ;  /* 0x00000001050d7810 */ /* 0x040fe20007ffe0ff */
[C---:B------:R-:W-:Y:S01]  /*6fe0*/  VIADD R17, R5.reuse, 0x9 ;  /* 0x0000000905117836 */ /* 0x040fe20000000000 */
[C---:B------:R-:W-:Y:S01]  /*6ff0*/  ISETP.GE.AND P2, PT, R0.reuse, R5, PT ;  /* 0x000000050000720c */ /* 0x040fe20003f46270 */
[C---:B------:R-:W-:Y:S01]  /*7000*/  VIADD R141, R5.reuse, 0x21 ;  /* 0x00000021058d7836 */ /* 0x040fe20000000000 */
[C---:B------:R-:W-:Y:S01]  /*7010*/  IADD3 R15, R5.reuse, 0x8, RZ ;  /* 0x00000008050f7810 */ /* 0x040fe20007ffe0ff */
[C---:B------:R-:W-:Y:S01]  /*7020*/  VIADD R153, R5.reuse, 0x39 ;  /* 0x0000003905997836 */ /* 0x040fe20000000000 */
[----:B------:R-:W-:Y:S01]  /*7030*/  ISETP.GE.AND P3, PT, R0, R13, PT ;  /* 0x0000000d0000720c */ /* 0x000fe20003f66270 */
[C---:B------:R-:W-:Y:S01]  /*7040*/  VIADD R165, R5.reuse, 0x51 ;  /* 0x0000005105a57836 */ /* 0x040fe20000000000 */
[----:B-1----:R-:W-:Y:S01]  /*7050*/  FSEL R7, R24, -INF , P2 ;  /* 0xff80000018077808 */ /* 0x002fe20001000000 */
[----:B------:R-:W-:Y:S01]  /*7060*/  VIADD R177, R5, 0x69 ;  /* 0x0000006905b17836 */ /* 0x000fe20000000000 */
[----:B------:R-:W-:Y:S01]  /*7070*/  ISETP.GE.AND P2, PT, R0, R15, PT ;  /* 0x0000000f0000720c */ /* 0x000fe20003f46270 */
[----:B------:R-:W-:Y:S01]  /*7080*/  ULEA UR7, UR11, UR38, 0x3 ;  /* 0x000000260b077291 */ /* 0x000fe2000f8e183f */
[----:B------:R-:W-:-:S02]  /*7090*/  FSEL R25, R25, -INF , P3 ;  /* 0xff80000019197808 */ /* 0x000fc40001800000 */
[----:B------:R-:W-:Y:S02]  /*70a0*/  FMNMX R6, R7, R10, !PT ;  /* 0x0000000a07067209 */ /* 0x000fe40007800000 */
[----:B------:R-:W-:Y:S02]  /*70b0*/  IADD3 R19, R5, 0x10, RZ ;  /* 0x0000001005137810 */ /* 0x000fe40007ffe0ff */
[----:B------:R-:W-:Y:S02]  /*70c0*/  ISETP.GE.AND P3, PT, R0, R17, PT ;  /* 0x000000110000720c */ /* 0x000fe40003f66270 */
[----:B------:R-:W-:Y:S02]  /*70d0*/  FSEL R28, R28, -INF , P2 ;  /* 0xff8000001c1c7808 */ /* 0x000fe40001000000 */
[----:B------:R-:W-:Y:S02]  /*70e0*/  FMNMX R23, R25, R6, !PT ;  /* 0x0000000619177209 */ /* 0x000fe40007800000 */
[----:B------:R-:W-:-:S02]  /*70f0*/  IADD3 R21, R5, 0x11, RZ ;  /* 0x0000001105157810 */ /* 0x000fc40007ffe0ff */
[----:B------:R-:W-:Y:S02]  /*7100*/  ISETP.GE.AND P2, PT, R0, R19, PT ;  /* 0x000000130000720c */ /* 0x000fe40003f46270 */
[----:B------:R-:W-:Y:S02]  /*7110*/  FSEL R29, R29, -INF , P3 ;  /* 0xff8000001d1d7808 */ /* 0x000fe40001800000 */
[----:B------:R-:W-:Y:S01]  /*7120*/  FMNMX R6, R28, R23, !PT ;  /* 0x000000171c067209 */ /* 0x000fe20007800000 */
[----:B------:R-:W-:Y:S01]  /*7130*/  VIADD R23, R5, 0x18 ;  /* 0x0000001805177836 */ /* 0x000fe20000000000 */
[----:B------:R-:W-:Y:S02]  /*7140*/  ISETP.GE.AND P3, PT, R0, R21, PT ;  /* 0x000000150000720c */ /* 0x000fe40003f66270 */
[----:B------:R-:W-:Y:S02]  /*7150*/  FSEL R32, R32, -INF , P2 ;  /* 0xff80000020207808 */ /* 0x000fe40001000000 */
[----:B------:R-:W-:-:S02]  /*7160*/  FMNMX R139, R29, R6, !PT ;  /* 0x000000061d8b7209 */ /* 0x000fc40007800000 */
[----:B------:R-:W-:Y:S02]  /*7170*/  IADD3 R137, R5, 0x19, RZ ;  /* 0x0000001905897810 */ /* 0x000fe40007ffe0ff */
[----:B------:R-:W-:Y:S02]  /*7180*/  ISETP.GE.AND P2, PT, R0, R23, PT ;  /* 0x000000170000720c */ /* 0x000fe40003f46270 */
[----:B------:R-:W-:Y:S02]  /*7190*/  FSEL R33, R33, -INF , P3 ;  /* 0xff80000021217808 */ /* 0x000fe40001800000 */
[----:B------:R-:W-:Y:S02]  /*71a0*/  FMNMX R6, R32, R139, !PT ;  /* 0x0000008b20067209 */ /* 0x000fe40007800000 */
[----:B------:R-:W-:Y:S02]  /*71b0*/  IADD3 R139, R5, 0x20, RZ ;  /* 0x00000020058b7810 */ /* 0x000fe40007ffe0ff */
[----:B------:R-:W-:-:S02]  /*71c0*/  ISETP.GE.AND P3, PT, R0, R137, PT ;  /* 0x000000890000720c */ /* 0x000fc40003f66270 */
[----:B------:R-:W-:Y:S02]  /*71d0*/  FSEL R36, R36, -INF , P2 ;  /* 0xff80000024247808 */ /* 0x000fe40001000000 */
[----:B------:R-:W-:Y:S02]  /*71e0*/  FMNMX R143, R33, R6, !PT ;  /* 0x00000006218f7209 */ /* 0x000fe40007800000 */
[----:B------:R-:W-:Y:S02]  /*71f0*/  ISETP.GE.AND P2, PT, R0, R139, PT ;  /* 0x0000008b0000720c */ /* 0x000fe40003f46270 */
[----:B------:R-:W-:Y:S02]  /*7200*/  FSEL R37, R37, -INF , P3 ;  /* 0xff80000025257808 */ /* 0x000fe40001800000 */
[----:B------:R-:W-:Y:S02]  /*7210*/  FMNMX R6, R36, R143, !PT ;  /* 0x0000008f24067209 */ /* 0x000fe40007800000 */
[----:B------:R-:W-:-:S02]  /*7220*/  IADD3 R143, R5, 0x28, RZ ;  /* 0x00000028058f7810 */ /* 0x000fc40007ffe0ff */
[----:B------:R-:W-:Y:S02]  /*7230*/  ISETP.GE.AND P3, PT, R0, R141, PT ;  /* 0x0000008d0000720c */ /* 0x000fe40003f66270 */
[----:B------:R-:W-:Y:S02]  /*7240*/  FSEL R40, R40, -INF , P2 ;  /* 0xff80000028287808 */ /* 0x000fe40001000000 */
[----:B------:R-:W-:Y:S02]  /*7250*/  FMNMX R147, R37, R6, !PT ;  /* 0x0000000625937209 */ /* 0x000fe40007800000 */
[----:B------:R-:W-:Y:S02]  /*7260*/  IADD3 R145, R5, 0x29, RZ ;  /* 0x0000002905917810 */ /* 0x000fe40007ffe0ff */
[----:B------:R-:W-:Y:S02]  /*7270*/  ISETP.GE.AND P2, PT, R0, R143, PT ;  /* 0x0000008f0000720c */ /* 0x000fe40003f46270 */
[----:B------:R-:W-:-:S02]  /*7280*/  FSEL R41, R41, -INF , P3 ;  /* 0xff80000029297808 */ /* 0x000fc40001800000 */
[----:B------:R-:W-:Y:S01]  /*7290*/  FMNMX R6, R40, R147, !PT ;  /* 0x0000009328067209 */ /* 0x000fe20007800000 */
[----:B------:R-:W-:Y:S01]  /*72a0*/  VIADD R147, R5, 0x30 ;  /* 0x0000003005937836 */ /* 0x000fe20000000000 */
[----:B------:R-:W-:Y:S02]  /*72b0*/  ISETP.GE.AND P3, PT, R0, R145, PT ;  /* 0x000000910000720c */ /* 0x000fe40003f66270 */
[----:B------:R-:W-:Y:S02]  /*72c0*/  FSEL R44, R44, -INF , P2 ;  /* 0xff8000002c2c7808 */ /* 0x000fe40001000000 */
[----:B------:R-:W-:Y:S02]  /*72d0*/  FMNMX R151, R41, R6, !PT ;  /* 0x0000000629977209 */ /* 0x000fe40007800000 */
[----:B------:R-:W-:Y:S02]  /*72e0*/  IADD3 R149, R5, 0x31, RZ ;  /* 0x0000003105957810 */ /* 0x000fe40007ffe0ff */
[----:B------:R-:W-:-:S02]  /*72f0*/  ISETP.GE.AND P2, PT, R0, R147, PT ;  /* 0x000000930000720c */ /* 0x000fc40003f46270 */
[----:B------:R-:W-:Y:S02]  /*7300*/  FSEL R45, R45, -INF , P3 ;  /* 0xff8000002d2d7808 */ /* 0x000fe40001800000 */
[----:B------:R-:W-:Y:S02]  /*7310*/  FMNMX R6, R44, R151, !PT ;  /* 0x000000972c067209 */ /* 0x000fe40007800000 */
[----:B------:R-:W-:Y:S02]  /*7320*/  IADD3 R151, R5, 0x38, RZ ;  /* 0x0000003805977810 */ /* 0x000fe40007ffe0ff */
[----:B------:R-:W-:Y:S02]  /*7330*/  ISETP.GE.AND P3, PT, R0, R149, PT ;  /* 0x000000950000720c */ /* 0x000fe40003f66270 */
[----:B------:R-:W-:Y:S02]  /*7340*/  FSEL R48, R48, -INF , P2 ;  /* 0xff80000030307808 */ /* 0x000fe40001000000 */
[----:B------:R-:W-:-:S02]  /*7350*/  FMNMX R155, R45, R6, !PT ;  /* 0x000000062d9b7209 */ /* 0x000fc40007800000 */
[----:B------:R-:W-:Y:S02]  /*7360*/  ISETP.GE.AND P2, PT, R0, R151, PT ;  /* 0x000000970000720c */ /* 0x000fe40003f46270 */
[----:B------:R-:W-:Y:S02]  /*7370*/  FSEL R49, R49, -INF , P3 ;  /* 0xff80000031317808 */ /* 0x000fe40001800000 */
[----:B------:R-:W-:Y:S02]  /*7380*/  FMNMX R6, R48, R155, !PT ;  /* 0x0000009b30067209 */ /* 0x000fe40007800000 */
[----:B------:R-:W-:Y:S02]  /*7390*/  IADD3 R155, R5, 0x40, RZ ;  /* 0x00000040059b7810 */ /* 0x000fe40007ffe0ff */
[----:B------:R-:W-:Y:S02]  /*73a0*/  ISETP.GE.AND P3, PT, R0, R153, PT ;  /* 0x000000990000720c */ /* 0x000fe40003f66270 */
[----:B------:R-:W-:-:S02]  /*73b0*/  FSEL R52, R52, -INF , P2 ;  /* 0xff80000034347808 */ /* 0x000fc40001000000 */
[----:B------:R-:W-:Y:S02]  /*73c0*/  FMNMX R159, R49, R6, !PT ;  /* 0x00000006319f7209 */ /* 0x000fe40007800000 */
[----:B------:R-:W-:Y:S02]  /*73d0*/  IADD3 R157, R5, 0x41, RZ ;  /* 0x00000041059d7810 */ /* 0x000fe40007ffe0ff */
[----:B------:R-:W-:Y:S02]  /*73e0*/  ISETP.GE.AND P2, PT, R0, R155, PT ;  /* 0x0000009b0000720c */ /* 0x000fe40003f46270 */
[----:B------:R-:W-:Y:S02]  /*73f0*/  FSEL R53, R53, -INF , P3 ;  /* 0xff80000035357808 */ /* 0x000fe40001800000 */
[----:B------:R-:W-:Y:S01]  /*7400*/  FMNMX R6, R52, R159, !PT ;  /* 0x0000009f34067209 */ /* 0x000fe20007800000 */
[----:B------:R-:W-:Y:S01]  /*7410*/  VIADD R159, R5, 0x48 ;  /* 0x00000048059f7836 */ /* 0x000fe20000000000 */
[----:B------:R-:W-:-:S02]  /*7420*/  ISETP.GE.AND P3, PT, R0, R157, PT ;  /* 0x0000009d0000720c */ /* 0x000fc40003f66270 */
[----:B------:R-:W-:Y:S02]  /*7430*/  FSEL R56, R56, -INF , P2 ;  /* 0xff80000038387808 */ /* 0x000fe40001000000 */
[----:B------:R-:W-:Y:S02]  /*7440*/  FMNMX R163, R53, R6, !PT ;  /* 0x0000000635a37209 */ /* 0x000fe40007800000 */
[----:B------:R-:W-:Y:S02]  /*7450*/  IADD3 R161, R5, 0x49, RZ ;  /* 0x0000004905a17810 */ /* 0x000fe40007ffe0ff */
[----:B------:R-:W-:Y:S02]  /*7460*/  ISETP.GE.AND P2, PT, R0, R159, PT ;  /* 0x0000009f0000720c */ /* 0x000fe40003f46270 */
[----:B------:R-:W-:Y:S02]  /*7470*/  FSEL R57, R57, -INF , P3 ;  /* 0xff80000039397808 */ /* 0x000fe40001800000 */
[----:B------:R-:W-:-:S02]  /*7480*/  FMNMX R6, R56, R163, !PT ;  /* 0x000000a338067209 */ /* 0x000fc40007800000 */
[----:B------:R-:W-:Y:S02]  /*7490*/  IADD3 R163, R5, 0x50, RZ ;  /* 0x0000005005a37810 */ /* 0x000fe40007ffe0ff */
[----:B------:R-:W-:Y:S02]  /*74a0*/  ISETP.GE.AND P3, PT, R0, R161, PT ;  /* 0x000000a10000720c */ /* 0x000fe40003f66270 */
[----:B------:R-:W-:Y:S02]  /*74b0*/  FSEL R60, R60, -INF , P2 ;  /* 0xff8000003c3c7808 */ /* 0x000fe40001000000 */
[----:B------:R-:W-:Y:S02]  /*74c0*/  FMNMX R167, R57, R6, !PT ;  /* 0x0000000639a77209 */ /* 0x000fe40007800000 */
[----:B------:R-:W-:Y:S02]  /*74d0*/  ISETP.GE.AND P2, PT, R0, R163, PT ;  /* 0x000000a30000720c */ /* 0x000fe40003f46270 */
        /* <DEDUP_REMOVED lines=44> */
[----:B------:R-:W-:-:S02]  /*77a0*/  FSEL R85, R85, -INF , P3 ;  /* 0xff80000055557808 */ /* 0x000fc40001800000 */
[----:B------:R-:W-:Y:S02]  /*77b0*/  FMNMX R6, R84, R187, !PT ;  /* 0x000000bb54067209 */ /* 0x000fe40007800000 */
[C---:B------:R-:W-:Y:S02]  /*77c0*/  ISETP.GE.AND P3, PT, R2.reuse, R13, PT ;  /* 0x0000000d0200720c */ /* 0x040fe40003f66270 */
[----:B------:R-:W-:Y:S02]  /*77d0*/  FMNMX R6, R85, R6, !PT ;  /* 0x0000000655067209 */ /* 0x000fe40007800000 */
[C---:B------:R-:W-:Y:S02]  /*77e0*/  ISETP.GE.AND P5, PT, R2.reuse, R19, PT ;  /* 0x000000130200720c */ /* 0x040fe40003fa6270 */
[----:B------:R-:W-:Y:S01]  /*77f0*/  ISETP.GE.AND P6, PT, R2, R21, PT ;  /* 0x000000150200720c */ /* 0x000fe20003fc6270 */
[----:B------:R-:W1:Y:S01]  /*7800*/  SHFL.BFLY PT, R187, R6, 0x1, 0x1f ;  /* 0x0c201f0006bb7f89 */ /* 0x000e6200000e0000 */
[----:B------:R-:W-:-:S02]  /*7810*/  FSEL R34, R34, -INF , P5 ;  /* 0xff80000022227808 */ /* 0x000fc40002800000 */
[C---:B------:R-:W-:Y:S02]  /*7820*/  ISETP.GE.AND P5, PT, R2.reuse, R141, PT ;  /* 0x0000008d0200720c */ /* 0x040fe40003fa6270 */
[----:B------:R-:W-:Y:S02]  /*7830*/  FSEL R35, R35, -INF , P6 ;  /* 0xff80000023237808 */ /* 0x000fe40003000000 */
[----:B------:R-:W-:Y:S02]  /*7840*/  FSEL R43, R43, -INF , P5 ;  /* 0xff8000002b2b7808 */ /* 0x000fe40002800000 */
[C---:B------:R-:W-:Y:S02]  /*7850*/  ISETP.GE.AND P5, PT, R2.reuse, R151, PT ;  /* 0x000000970200720c */ /* 0x040fe40003fa6270 */
[----:B------:R-:W-:Y:S02]  /*7860*/  ISETP.GE.AND P6, PT, R2, R143, PT ;  /* 0x0000008f0200720c */ /* 0x000fe40003fc6270 */
[----:B------:R-:W-:-:S02]  /*7870*/  FSEL R54, R54, -INF , P5 ;  /* 0xff80000036367808 */ /* 0x000fc40002800000 */
[----:B------:R-:W-:Y:S02]  /*7880*/  ISETP.GE.AND P5, PT, R2, R161, PT ;  /* 0x000000a10200720c */ /* 0x000fe40003fa6270 */
[----:B------:R-:W-:Y:S02]  /*7890*/  FSEL R46, R46, -INF , P6 ;  /* 0xff8000002e2e7808 */ /* 0x000fe40003000000 */
[----:B------:R-:W-:Y:S02]  /*78a0*/  ISETP.GE.AND P6, PT, R2, R153, PT ;  /* 0x000000990200720c */ /* 0x000fe40003fc6270 */
[----:B------:R-:W-:Y:S02]  /*78b0*/  FSEL R63, R63, -INF , P5 ;  /* 0xff8000003f3f7808 */ /* 0x000fe40002800000 */
[----:B------:R-:W-:Y:S02]  /*78c0*/  FSEL R55, R55, -INF , P6 ;  /* 0xff80000037377808 */ /* 0x000fe40003000000 */
[----:B-1----:R-:W-:-:S02]  /*78d0*/  FMNMX R6, R6, R187, !PT ;  /* 0x000000bb06067209 */ /* 0x002fc40007800000 */
[C---:B------:R-:W-:Y:S02]  /*78e0*/  ISETP.GE.AND P6, PT, R2.reuse, R163, PT ;  /* 0x000000a30200720c */ /* 0x040fe40003fc6270 */
[----:B------:R-:W-:Y:S01]  /*78f0*/  ISETP.GE.AND P4, PT, R2, R15, PT ;  /* 0x0000000f0200720c */ /* 0x000fe20003f86270 */
[----:B------:R-:W1:Y:S01]  /*7900*/  SHFL.BFLY PT, R13, R6, 0x2, 0x1f ;  /* 0x0c401f00060d7f89 */ /* 0x000e6200000e0000 */
[----:B------:R-:W-:Y:S02]  /*7910*/  FSEL R66, R66, -INF , P6 ;  /* 0xff80000042427808 */ /* 0x000fe40003000000 */
[----:B------:R-:W-:Y:S02]  /*7920*/  ISETP.GE.AND P6, PT, R2, R5, PT ;  /* 0x000000050200720c */ /* 0x000fe40003fc6270 */
[----:B------:R-:W-:Y:S02]  /*7930*/  FSEL R27, R27, -INF , P3 ;  /* 0xff8000001b1b7808 */ /* 0x000fe40001800000 */
[----:B------:R-:W-:-:S02]  /*7940*/  FSEL R16, R26, -INF , P6 ;  /* 0xff8000001a107808 */ /* 0x000fc40003000000 */
[----:B------:R-:W-:Y:S02]  /*7950*/  ISETP.GE.AND P2, PT, R2, R17, PT ;  /* 0x000000110200720c */ /* 0x000fe40003f46270 */
[----:B------:R-:W-:Y:S02]  /*7960*/  FMNMX R12, R16, R11, !PT ;  /* 0x0000000b100c7209 */ /* 0x000fe40007800000 */
[----:B------:R-:W-:Y:S02]  /*7970*/  FSEL R30, R30, -INF , P4 ;  /* 0xff8000001e1e7808 */ /* 0x000fe40002000000 */
[----:B------:R-:W-:Y:S02]  /*7980*/  FSEL R31, R31, -INF , P2 ;  /* 0xff8000001f1f7808 */ /* 0x000fe40001000000 */
[C---:B------:R-:W-:Y:S02]  /*7990*/  ISETP.GE.AND P3, PT, R2.reuse, R23, PT ;  /* 0x000000170200720c */ /* 0x040fe40003f66270 */
[----:B------:R-:W-:-:S02]  /*79a0*/  ISETP.GE.AND P6, PT, R2, R177, PT ;  /* 0x000000b10200720c */ /* 0x000fc40003fc6270 */
[----:B------:R-:W-:Y:S02]  /*79b0*/  ISETP.GE.AND P2, PT, R2, R139, PT ;  /* 0x0000008b0200720c */ /* 0x000fe40003f46270 */
[----:B------:R-:W-:Y:S02]  /*79c0*/  FSEL R38, R38, -INF , P3 ;  /* 0xff80000026267808 */ /* 0x000fe40001800000 */
[----:B-1----:R-:W-:Y:S02]  /*79d0*/  FMNMX R6, R6, R13, !PT ;  /* 0x0000000d06067209 */ /* 0x002fe40007800000 */
[----:B------:R-:W-:Y:S02]  /*79e0*/  FMNMX R13, R27, R12, !PT ;  /* 0x0000000c1b0d7209 */ /* 0x000fe40007800000 */
[----:B------:R-:W-:Y:S02]  /*79f0*/  FSETP.NEU.AND P5, PT, R6, -INF , PT ;  /* 0xff8000000600780b */ /* 0x000fe40003fad000 */
[----:B------:R-:W-:-:S02]  /*7a00*/  FMNMX R12, R30, R13, !PT ;  /* 0x0000000d1e0c7209 */ /* 0x000fc40007800000 */
[----:B------:R-:W-:Y:S02]  /*7a10*/  FSEL R15, R6, RZ, P5 ;  /* 0x000000ff060f7208 */ /* 0x000fe40002800000 */
[----:B------:R-:W-:Y:S02]  /*7a20*/  ISETP.GE.AND P5, PT, R2, R171, PT ;  /* 0x000000ab0200720c */ /* 0x000fe40003fa6270 */
[----:B------:R-:W-:Y:S01]  /*7a30*/  FMNMX R17, R31, R12, !PT ;  /* 0x0000000c1f117209 */ /* 0x000fe20007800000 */
[C---:B------:R-:W-:Y:S01]  /*7a40*/  FMUL R136, R15.reuse, UR33 ;  /* 0x000000210f887c20 */ /* 0x040fe20008400000 */
[----:B------:R-:W-:Y:S01]  /*7a50*/  FSEL R74, R74, -INF , P5 ;  /* 0xff8000004a4a7808 */ /* 0x000fe20002800000 */
[----:B------:R-:W-:Y:S01]  /*7a60*/  FADD R15, -R15, R10 ;  /* 0x0000000a0f0f7221 */ /* 0x000fe20000000100 */
[----:B------:R-:W-:Y:S01]  /*7a70*/  FSEL R79, R79, -INF , P6 ;  /* 0xff8000004f4f7808 */ /* 0x000fe20003000000 */
[--C-:B------:R-:W-:Y:S01]  /*7a80*/  FFMA R7, R7, UR33, -R136.reuse ;  /* 0x0000002107077c23 */ /* 0x100fe20008000888 */
[--C-:B------:R-:W-:Y:S01]  /*7a90*/  FFMA R13, R25, UR33, -R136.reuse ;  /* 0x00000021190d7c23 */ /* 0x100fe20008000888 */
[----:B------:R-:W-:Y:S01]  /*7aa0*/  FMNMX R12, R34, R17, !PT ;  /* 0x00000011220c7209 */ /* 0x000fe20007800000 */
[--C-:B------:R-:W-:Y:S01]  /*7ab0*/  FFMA R26, R28, UR33, -R136.reuse ;  /* 0x000000211c1a7c23 */ /* 0x100fe20008000888 */
[----:B------:R-:W-:Y:S01]  /*7ac0*/  ISETP.GE.AND P3, PT, R2, R145, PT ;  /* 0x000000910200720c */ /* 0x000fe20003f66270 */
[--C-:B------:R-:W-:Y:S01]  /*7ad0*/  FFMA R17, R29, UR33, -R136.reuse ;  /* 0x000000211d117c23 */ /* 0x100fe20008000888 */
[----:B------:R-:W-:Y:S01]  /*7ae0*/  FSETP.GEU.AND P5, PT, R7, -126, PT ;  /* 0xc2fc00000700780b */ /* 0x000fe20003fae000 */
[--C-:B------:R-:W-:Y:S01]  /*7af0*/  FFMA R28, R32, UR33, -R136.reuse ;  /* 0x00000021201c7c23 */ /* 0x100fe20008000888 */
[----:B------:R-:W-:Y:S01]  /*7b00*/  FSETP.GEU.AND P6, PT, R13, -126, PT ;  /* 0xc2fc00000d00780b */ /* 0x000fe20003fce000 */
[--C-:B------:R-:W-:Y:S01]  /*7b10*/  FFMA R21, R37, UR33, -R136.reuse ;  /* 0x0000002125157c23 */ /* 0x100fe20008000888 */
[----:B------:R-:W-:Y:S01]  /*7b20*/  FSEL R42, R42, -INF , P2 ;  /* 0xff8000002a2a7808 */ /* 0x000fe20001000000 */
[--C-:B------:R-:W-:Y:S01]  /*7b30*/  FFMA R32, R40, UR33, -R136.reuse ;  /* 0x0000002128207c23 */ /* 0x100fe20008000888 */
[C---:B------:R-:W-:Y:S01]  /*7b40*/  ISETP.GE.AND P4, PT, R2.reuse, R137, PT ;  /* 0x000000890200720c */ /* 0x040fe20003f86270 */
[--C-:B------:R-:W-:Y:S01]  /*7b50*/  FFMA R37, R45, UR33, -R136.reuse ;  /* 0x000000212d257c23 */ /* 0x100fe20008000888 */
[C---:B------:R-:W-:Y:S01]  /*7b60*/  ISETP.GE.AND P2, PT, R2.reuse, R149, PT ;  /* 0x000000950200720c */ /* 0x040fe20003f46270 */
[--C-:B------:R-:W-:Y:S01]  /*7b70*/  FFMA R23, R41, UR33, -R136.reuse ;  /* 0x0000002129177c23 */ /* 0x100fe20008000888 */
[----:B------:R-:W-:Y:S01]  /*7b80*/  FMNMX R19, R35, R12, !PT ;  /* 0x0000000c23137209 */ /* 0x000fe20007800000 */
[--C-:B------:R-:W-:Y:S01]  /*7b90*/  FFMA R45, R53, UR33, -R136.reuse ;  /* 0x00000021352d7c23 */ /* 0x100fe20008000888 */
[----:B------:R-:W-:Y:S01]  /*7ba0*/  FSEL R47, R47, -INF , P3 ;  /* 0xff8000002f2f7808 */ /* 0x000fe20001800000 */
[----:B------:R-:W-:Y:S01]  /*7bb0*/  @!P5 FMUL R7, R7, 0.5 ;  /* 0x3f0000000707d820 */ /* 0x000fe20000400000 */
[----:B------:R-:W-:Y:S01]  /*7bc0*/  ISETP.GE.AND P3, PT, R2, R155, PT ;  /* 0x0000009b0200720c */ /* 0x000fe20003f66270 */
[----:B------:R-:W-:Y:S01]  /*7bd0*/  @!P6 FMUL R13, R13, 0.5 ;  /* 0x3f0000000d0de820 */ /* 0x000fe20000400000 */
[----:B------:R-:W-:Y:S01]  /*7be0*/  FSEL R39, R39, -INF , P4 ;  /* 0xff80000027277808 */ /* 0x000fe20002000000 */
[----:B------:R-:W1:Y:S01]  /*7bf0*/  MUFU.EX2 R24, R7 ;  /* 0x0000000700187308 */ /* 0x000e620000000800 */
[----:B------:R-:W-:Y:S01]  /*7c00*/  FSEL R51, R51, -INF , P2 ;  /* 0xff80000033337808 */ /* 0x000fe20001000000 */
[--C-:B------:R-:W-:Y:S01]  /*7c10*/  FFMA R41, R49, UR33, -R136.reuse ;  /* 0x0000002131297c23 */ /* 0x100fe20008000888 */
[----:B------:R-:W-:Y:S01]  /*7c20*/  FMNMX R12, R38, R19, !PT ;  /* 0x00000013260c7209 */ /* 0x000fe20007800000 */
[--C-:B------:R-:W-:Y:S01]  /*7c30*/  FFMA R49, R56, UR33, -R136.reuse ;  /* 0x0000002138317c23 */ /* 0x100fe20008000888 */
[C---:B------:R-:W-:Y:S01]  /*7c40*/  ISETP.GE.AND P2, PT, R2.reuse, R159, PT ;  /* 0x0000009f0200720c */ /* 0x040fe20003f46270 */
[--C-:B------:R-:W-:Y:S01]  /*7c50*/  FFMA R40, R57, UR33, -R136.reuse ;  /* 0x0000002139287c23 */ /* 0x100fe20008000888 */
[----:B------:R-:W-:Y:S01]  /*7c60*/  ISETP.GE.AND P4, PT, R2, R147, PT ;  /* 0x000000930200720c */ /* 0x000fe20003f86270 */
[----:B------:R-:W2:Y:S01]  /*7c70*/  MUFU.EX2 R13, R13 ;  /* 0x0000000d000d7308 */ /* 0x000ea20000000800 */
[----:B------:R-:W-:Y:S01]  /*7c80*/  FSEL R58, R58, -INF , P3 ;  /* 0xff8000003a3a7808 */ /* 0x000fe20001800000 */
[--C-:B------:R-:W-:Y:S01]  /*7c90*/  FFMA R57, R64, UR33, -R136.reuse ;  /* 0x0000002140397c23 */ /* 0x100fe20008000888 */
[----:B------:R-:W-:Y:S01]  /*7ca0*/  ISETP.GE.AND P3, PT, R2, R165, PT ;  /* 0x000000a50200720c */ /* 0x000fe20003f66270 */
[--C-:B------:R-:W-:Y:S01]  /*7cb0*/  FFMA R53, R60, UR33, -R136.reuse ;  /* 0x000000213c357c23 */ /* 0x100fe20008000888 */
[----:B------:R-:W-:Y:S01]  /*7cc0*/  FMNMX R19, R39, R12, !PT ;  /* 0x0000000c27137209 */ /* 0x000fe20007800000 */
[----:B------:R-:W-:Y:S01]  /*7cd0*/  FFMA R85, R85, UR33, -R136 ;  /* 0x0000002155557c23 */ /* 0x000fe20008000888 */
[----:B------:R-:W-:Y:S01]  /*7ce0*/  FSEL R62, R62, -INF , P2 ;  /* 0xff8000003e3e7808 */ /* 0x000fe20001000000 */
[----:B------:R-:W-:Y:S01]  /*7cf0*/  FMUL R15, R15, UR33 ;  /* 0x000000210f0f7c20 */ /* 0x000fe20008400000 */
[----:B------:R-:W-:Y:S01]  /*7d00*/  FSEL R50, R50, -INF , P4 ;  /* 0xff80000032327808 */ /* 0x000fe20002000000 */
[----:B-1----:R-:W-:Y:S01]  /*7d10*/  @!P5 FMUL R24, R24, R24 ;  /* 0x000000181818d220 */ /* 0x002fe20000400000 */
[----:B------:R-:W-:-:S02]  /*7d20*/  ISETP.GE.AND P2, PT, R2, R169, PT ;  /* 0x000000a90200720c */ /* 0x000fc40003f46270 */
[C---:B------:R-:W-:Y:S02]  /*7d30*/  ISETP.GE.AND P4, PT, R2.reuse, R157, PT ;  /* 0x0000009d0200720c */ /* 0x040fe40003f86270 */
[----:B------:R-:W-:Y:S02]  /*7d40*/  FSEL R67, R67, -INF , P3 ;  /* 0xff80000043437808 */ /* 0x000fe40001800000 */
[----:B------:R-:W-:Y:S01]  /*7d50*/  ISETP.GE.AND P3, PT, R2, R173, PT ;  /* 0x000000ad0200720c */ /* 0x000fe20003f66270 */
[----:B--2---:R-:W-:Y:S01]  /*7d60*/  @!P6 FMUL R13, R13, R13 ;  /* 0x0000000d0d0de220 */ /* 0x004fe20000400000 */
[----:B------:R-:W-:Y:S01]  /*7d70*/  FMNMX R12, R42, R19, !PT ;  /* 0x000000132a0c7209 */ /* 0x000fe20007800000 */
[----:B------:R-:W-:Y:S01]  /*7d80*/  FFMA R19, R33, UR33, -R136 ;  /* 0x0000002121137c23 */ /* 0x000fe20008000888 */
[----:B------:R-:W-:Y:S02]  /*7d90*/  FSEL R71, R71, -INF , P2 ;  /* 0xff80000047477808 */ /* 0x000fe40001000000 */
[----:B------:R-:W-:-:S02]  /*7da0*/  FSEL R59, R59, -INF , P4 ;  /* 0xff8000003b3b7808 */ /* 0x000fc40002000000 */
[C---:B------:R-:W-:Y:S02]  /*7db0*/  ISETP.GE.AND P2, PT, R2.reuse, R179, PT ;  /* 0x000000b30200720c */ /* 0x040fe40003f46270 */
[C---:B------:R-:W-:Y:S02]  /*7dc0*/  ISETP.GE.AND P4, PT, R2.reuse, R167, PT ;  /* 0x000000a70200720c */ /* 0x040fe40003f86270 */
[----:B------:R-:W-:Y:S02]  /*7dd0*/  FSEL R75, R75, -INF , P3 ;  /* 0xff8000004b4b7808 */ /* 0x000fe40001800000 */
[----:B------:R-:W-:Y:S02]  /*7de0*/  ISETP.GE.AND P3, PT, R2, R181, PT ;  /* 0x000000b50200720c */ /* 0x000fe40003f66270 */
[----:B------:R-:W-:Y:S02]  /*7df0*/  FSETP.GEU.AND P5, PT, R19, -126, PT ;  /* 0xc2fc00001300780b */ /* 0x000fe40003fae000 */
[----:B------:R-:W-:-:S02]  /*7e00*/  FSEL R82, R82, -INF , P2 ;  /* 0xff80000052527808 */ /* 0x000fc40001000000 */
[----:B------:R-:W-:Y:S02]  /*7e10*/  FSEL R70, R70, -INF , P4 ;  /* 0xff80000046467808 */ /* 0x000fe40002000000 */
[----:B------:R-:W-:Y:S02]  /*7e20*/  FSETP.GEU.AND P2, PT, R26, -126, PT ;  /* 0xc2fc00001a00780b */ /* 0x000fe40003f4e000 */
[----:B------:R-:W-:Y:S02]  /*7e30*/  ISETP.GE.AND P4, PT, R2, R175, PT ;  /* 0x000000af0200720c */ /* 0x000fe40003f86270 */
[----:B------:R-:W-:Y:S02]  /*7e40*/  FSEL R83, R83, -INF , P3 ;  /* 0xff80000053537808 */ /* 0x000fe40001800000 */
[----:B------:R-:W-:Y:S01]  /*7e50*/  FSETP.GEU.AND P3, PT, R17, -126, PT ;  /* 0xc2fc00001100780b */ /* 0x000fe20003f6e000 */
[----:B------:R-:W-:Y:S01]  /*7e60*/  @!P5 FMUL R19, R19, 0.5 ;  /* 0x3f0000001313d820 */ /* 0x000fe20000400000 */
[----:B------:R-:W-:-:S02]  /*7e70*/  FSEL R78, R78, -INF , P4 ;  /* 0xff8000004e4e7808 */ /* 0x000fc40002000000 */
[----:B------:R-:W-:Y:S01]  /*7e80*/  FMNMX R7, R43, R12, !PT ;  /* 0x0000000c2b077209 */ /* 0x000fe20007800000 */
[--C-:B------:R-:W-:Y:S01]  /*7e90*/  FFMA R12, R36, UR33, -R136.reuse ;  /* 0x00000021240c7c23 */ /* 0x100fe20008000888 */
[----:B------:R-:W-:Y:S01]  /*7ea0*/  ISETP.GE.AND P4, PT, R2, R183, PT ;  /* 0x000000b70200720c */ /* 0x000fe20003f86270 */
[----:B------:R-:W-:Y:S01]  /*7eb0*/  @!P2 FMUL R26, R26, 0.5 ;  /* 0x3f0000001a1aa820 */ /* 0x000fe20000400000 */
[----:B------:R-:W-:Y:S01]  /*7ec0*/  FMNMX R14, R46, R7, !PT ;  /* 0x000000072e0e7209 */ /* 0x000fe20007800000 */
[----:B------:R-:W1:Y:S01]  /*7ed0*/  MUFU.EX2 R19, R19 ;  /* 0x0000001300137308 */ /* 0x000e620000000800 */
[----:B------:R-:W-:Y:S01]  /*7ee0*/  FSEL R86, R86, -INF , P4 ;  /* 0xff80000056567808 */ /* 0x000fe20002000000 */
[--C-:B------:R-:W-:Y:S01]  /*7ef0*/  FFMA R36, R48, UR33, -R136.reuse ;  /* 0x0000002130247c23 */ /* 0x100fe20008000888 */
[----:B------:R-:W-:Y:S01]  /*7f00*/  ISETP.GE.AND P4, PT, R2, R185, PT ;  /* 0x000000b90200720c */ /* 0x000fe20003f86270 */
[----:B------:R-:W-:Y:S01]  /*7f10*/  @!P3 FMUL R17, R17, 0.5 ;  /* 0x3f0000001111b820 */ /* 0x000fe20000400000 */
[----:B------:R-:W-:Y:S01]  /*7f20*/  FMNMX R7, R47, R14, !PT ;  /* 0x0000000e2f077209 */ /* 0x000fe20007800000 */
[--C-:B------:R-:W-:Y:S01]  /*7f30*/  FFMA R48, R73, UR33, -R136.reuse ;  /* 0x0000002149307c23 */ /* 0x100fe20008000888 */
[----:B------:R-:W-:Y:S01]  /*7f40*/  FSETP.GEU.AND P6, PT, R12, -126, PT ;  /* 0xc2fc00000c00780b */ /* 0x000fe20003fce000 */
[----:B------:R-:W2:Y:S01]  /*7f50*/  MUFU.EX2 R26, R26 ;  /* 0x0000001a001a7308 */ /* 0x000ea20000000800 */
[----:B------:R-:W-:Y:S01]  /*7f60*/  FSEL R87, R87, -INF , P4 ;  /* 0xff80000057577808 */ /* 0x000fe20002000000 */
[----:B------:R-:W-:Y:S01]  /*7f70*/  FFMA R73, R80, UR33, -R136 ;  /* 0x0000002150497c23 */ /* 0x000fe20008000888 */
[----:B------:R-:W-:-:S02]  /*7f80*/  FSETP.GEU.AND P4, PT, R28, -126, PT ;  /* 0xc2fc00001c00780b */ /* 0x000fc40003f8e000 */
[----:B------:R-:W-:-:S03]  /*7f90*/  FMNMX R14, R50, R7, !PT ;  /* 0x00000007320e7209 */ /* 0x000fc60007800000 */
[----:B------:R-:W3:Y:S01]  /*7fa0*/  MUFU.EX2 R17, R17 ;  /* 0x0000001100117308 */ /* 0x000ee20000000800 */
[----:B------:R-:W-:Y:S01]  /*7fb0*/  FMNMX R7, R51, R14, !PT ;  /* 0x0000000e33077209 */ /* 0x000fe20007800000 */
[----:B-1----:R-:W-:Y:S02]  /*7fc0*/  @!P5 FMUL R19, R19, R19 ;  /* 0x000000131313d220 */ /* 0x002fe40000400000 */
[----:B------:R-:W-:Y:S01]  /*7fd0*/  @!P6 FMUL R12, R12, 0.5 ;  /* 0x3f0000000c0ce820 */ /* 0x000fe20000400000 */
[----:B------:R-:W-:-:S03]  /*7fe0*/  FMNMX R14, R54, R7, !PT ;  /* 0x00000007360e7209 */ /* 0x000fc60007800000 */
[----:B------:R-:W-:Y:S01]  /*7ff0*/  @!P4 FMUL R28, R28, 0.5 ;  /* 0x3f0000001c1cc820 */ /* 0x000fe20000400000 */
[----:B------:R-:W-:Y:S01]  /*8000*/  FMNMX R7, R55, R14, !PT ;  /* 0x0000000e37077209 */ /* 0x000fe20007800000 */
[--C-:B------:R-:W-:Y:S01]  /*8010*/  FFMA R14, R44, UR33, -R136.reuse ;  /* 0x000000212c0e7c23 */ /* 0x100fe20008000888 */
[----:B------:R-:W1:Y:S01]  /*8020*/  MUFU.EX2 R12, R12 ;  /* 0x0000000c000c7308 */ /* 0x000e620000000800 */
[----:B--2---:R-:W-:Y:S01]  /*8030*/  @!P2 FMUL R26, R26, R26 ;  /* 0x0000001a1a1aa220 */ /* 0x004fe20000400000 */
[----:B------:R-:W-:Y:S01]  /*8040*/  FSETP.GEU.AND P2, PT, R21, -126, PT ;  /* 0xc2fc00001500780b */ /* 0x000fe20003f4e000 */
[--C-:B------:R-:W-:Y:S01]  /*8050*/  FFMA R44, R65, UR33, -R136.reuse ;  /* 0x00000021412c7c23 */ /* 0x100fe20008000888 */
[----:B------:R-:W-:Y:S01]  /*8060*/  FSETP.GEU.AND P5, PT, R14, -126, PT ;  /* 0xc2fc00000e00780b */ /* 0x000fe20003fae000 */
[----:B------:R-:W-:Y:S01]  /*8070*/  FFMA R65, R72, UR33, -R136 ;  /* 0x0000002148417c23 */ /* 0x000fe20008000888 */
[----:B---3--:R-:W-:Y:S01]  /*8080*/  @!P3 FMUL R17, R17, R17 ;  /* 0x000000111111b220 */ /* 0x008fe20000400000 */
[----:B------:R-:W-:Y:S01]  /*8090*/  FSETP.GEU.AND P3, PT, R32, -126, PT ;  /* 0xc2fc00002000780b */ /* 0x000fe20003f6e000 */
[----:B------:R-:W2:Y:S01]  /*80a0*/  MUFU.EX2 R28, R28 ;  /* 0x0000001c001c7308 */ /* 0x000ea20000000800 */
[----:B------:R-:W-:-:S04]  /*80b0*/  FMNMX R18, R58, R7, !PT ;  /* 0x000000073a127209 */ /* 0x000fc80007800000 */
[----:B------:R-:W-:Y:S02]  /*80c0*/  FMNMX R7, R59, R18, !PT ;  /* 0x000000123b077209 */ /* 0x000fe40007800000 */
[----:B------:R-:W-:Y:S02]  /*80d0*/  @!P2 FMUL R21, R21, 0.5 ;  /* 0x3f0000001515a820 */ /* 0x000fe40000400000 */
[----:B------:R-:W-:Y:S01]  /*80e0*/  @!P5 FMUL R14, R14, 0.5 ;  /* 0x3f0000000e0ed820 */ /* 0x000fe20000400000 */
[----:B-1----:R-:W-:Y:S01]  /*80f0*/  @!P6 FMUL R12, R12, R12 ;  /* 0x0000000c0c0ce220 */ /* 0x002fe20000400000 */
[----:B------:R-:W-:Y:S01]  /*8100*/  FSETP.GEU.AND P6, PT, R37, -126, PT ;  /* 0xc2fc00002500780b */ /* 0x000fe20003fce000 */
[----:B------:R-:W-:Y:S01]  /*8110*/  @!P3 FMUL R32, R32, 0.5 ;  /* 0x3f0000002020b820 */ /* 0x000fe20000400000 */
[----:B------:R-:W1:Y:S01]  /*8120*/  MUFU.EX2 R21, R21 ;  /* 0x0000001500157308 */ /* 0x000e620000000800 */
[----:B------:R-:W-:Y:S01]  /*8130*/  FMNMX R18, R62, R7, !PT ;  /* 0x000000073e127209 */ /* 0x000fe20007800000 */
[----:B--2---:R-:W-:Y:S01]  /*8140*/  @!P4 FMUL R28, R28, R28 ;  /* 0x0000001c1c1cc220 */ /* 0x004fe20000400000 */
[----:B------:R-:W-:-:S02]  /*8150*/  FSETP.GEU.AND P4, PT, R23, -126, PT ;  /* 0xc2fc00001700780b */ /* 0x000fc40003f8e000 */
[----:B------:R-:W-:-:S03]  /*8160*/  FMNMX R7, R63, R18, !PT ;  /* 0x000000123f077209 */ /* 0x000fc60007800000 */
[----:B------:R-:W2:Y:S03]  /*8170*/  MUFU.EX2 R14, R14 ;  /* 0x0000000e000e7308 */ /* 0x000ea60000000800 */
[----:B------:R-:W-:Y:S01]  /*8180*/  @!P6 FMUL R37, R37, 0.5 ;  /* 0x3f0000002525e820 */ /* 0x000fe20000400000 */
[----:B------:R-:W-:-:S04]  /*8190*/  FMNMX R18, R66, R7, !PT ;  /* 0x0000000742127209 */ /* 0x000fc80007800000 */
[----:B------:R-:W3:Y:S01]  /*81a0*/  MUFU.EX2 R32, R32 ;  /* 0x0000002000207308 */ /* 0x000ee20000000800 */
[----:B-1----:R-:W-:Y:S01]  /*81b0*/  @!P2 FMUL R21, R21, R21 ;  /* 0x000000151515a220 */ /* 0x002fe20000400000 */
[----:B------:R-:W-:Y:S01]  /*81c0*/  @!P4 FMUL R23, R23, 0.5 ;  /* 0x3f0000001717c820 */ /* 0x000fe20000400000 */
[----:B------:R-:W-:Y:S02]  /*81d0*/  FSETP.GEU.AND P2, PT, R36, -126, PT ;  /* 0xc2fc00002400780b */ /* 0x000fe40003f4e000 */
[----:B------:R-:W-:Y:S01]  /*81e0*/  FMNMX R7, R67, R18, !PT ;  /* 0x0000001243077209 */ /* 0x000fe20007800000 */
[----:B------:R-:W-:Y:S02]  /*81f0*/  FFMA R18, R52, UR33, -R136 ;  /* 0x0000002134127c23 */ /* 0x000fe40008000888 */
        /* <DEDUP_REMOVED lines=11> */
[----:B-1----:R-:W-:Y:S01]  /*82b0*/  @!P6 FMUL R37, R37, R37 ;  /* 0x000000252525e220 */ /* 0x002fe20000400000 */
[----:B------:R-:W-:Y:S01]  /*82c0*/  FSETP.GEU.AND P6, PT, R49, -126, PT ;  /* 0xc2fc00003100780b */ /* 0x000fe20003fce000 */
[----:B------:R-:W1:Y:S01]  /*82d0*/  MUFU.EX2 R36, R36 ;  /* 0x0000002400247308 */ /* 0x000e620000000800 */
[----:B------:R-:W-:-:S03]  /*82e0*/  FMNMX R7, R75, R20, !PT ;  /* 0x000000144b077209 */ /* 0x000fc60007800000 */
[----:B------:R-:W-:Y:S01]  /*82f0*/  @!P3 FMUL R41, R41, 0.5 ;  /* 0x3f0000002929b820 */ /* 0x000fe20000400000 */
[----:B------:R-:W-:Y:S01]  /*8300*/  FMNMX R20, R78, R7, !PT ;  /* 0x000000074e147209 */ /* 0x000fe20007800000 */
[----:B--2---:R-:W-:Y:S01]  /*8310*/  @!P4 FMUL R23, R23, R23 ;  /* 0x000000171717c220 */ /* 0x004fe20000400000 */
[----:B------:R-:W-:Y:S01]  /*8320*/  FSETP.GEU.AND P4, PT, R18, -126, PT ;  /* 0xc2fc00001200780b */ /* 0x000fe20003f8e000 */
[----:B------:R-:W2:Y:S01]  /*8330*/  MUFU.EX2 R45, R45 ;  /* 0x0000002d002d7308 */ /* 0x000ea20000000800 */
[----:B------:R-:W-:-:S03]  /*8340*/  FMNMX R7, R79, R20, !PT ;  /* 0x000000144f077209 */ /* 0x000fc60007800000 */
[----:B------:R-:W-:Y:S01]  /*8350*/  @!P6 FMUL R49, R49, 0.5 ;  /* 0x3f0000003131e820 */ /* 0x000fe20000400000 */
[----:B------:R-:W-:-:S03]  /*8360*/  FMNMX R20, R82, R7, !PT ;  /* 0x0000000752147209 */ /* 0x000fc60007800000 */
[----:B------:R-:W3:Y:S01]  /*8370*/  MUFU.EX2 R41, R41 ;  /* 0x0000002900297308 */ /* 0x000ee20000000800 */
[----:B-1----:R-:W-:Y:S01]  /*8380*/  @!P2 FMUL R36, R36, R36 ;  /* 0x000000242424a220 */ /* 0x002fe20000400000 */
[----:B------:R-:W-:Y:S02]  /*8390*/  FSETP.GEU.AND P2, PT, R40, -126, PT ;  /* 0xc2fc00002800780b */ /* 0x000fe40003f4e000 */
[----:B------:R-:W-:Y:S01]  /*83a0*/  @!P4 FMUL R18, R18, 0.5 ;  /* 0x3f0000001212c820 */ /* 0x000fe20000400000 */
[----:B------:R-:W-:Y:S01]  /*83b0*/  FMNMX R7, R83, R20, !PT ;  /* 0x0000001453077209 */ /* 0x000fe20007800000 */
[--C-:B------:R-:W-:Y:S01]  /*83c0*/  FFMA R20, R61, UR33, -R136.reuse ;  /* 0x000000213d147c23 */ /* 0x100fe20008000888 */
[----:B------:R-:W-:Y:S01]  /*83d0*/  FFMA R61, R68, UR33, -R136 ;  /* 0x00000021443d7c23 */ /* 0x000fe20008000888 */
[----:B------:R-:W1:Y:S01]  /*83e0*/  MUFU.EX2 R49, R49 ;  /* 0x0000003100317308 */ /* 0x000e620000000800 */
[----:B--2---:R-:W-:Y:S01]  /*83f0*/  @!P5 FMUL R45, R45, R45 ;  /* 0x0000002d2d2dd220 */ /* 0x004fe20000400000 */
[----:B------:R-:W-:-:S02]  /*8400*/  FSETP.GEU.AND P5, PT, R57, -126, PT ;  /* 0xc2fc00003900780b */ /* 0x000fc40003fae000 */
[----:B------:R-:W-:-:S03]  /*8410*/  FMNMX R22, R86, R7, !PT ;  /* 0x0000000756167209 */ /* 0x000fc60007800000 */
[----:B------:R-:W-:Y:S01]  /*8420*/  @!P2 FMUL R40, R40, 0.5 ;  /* 0x3f0000002828a820 */ /* 0x000fe20000400000 */
[----:B------:R-:W2:Y:S01]  /*8430*/  MUFU.EX2 R18, R18 ;  /* 0x0000001200127308 */ /* 0x000ea20000000800 */
[----:B---3--:R-:W-:Y:S01]  /*8440*/  @!P3 FMUL R41, R41, R41 ;  /* 0x000000292929b220 */ /* 0x008fe20000400000 */
[----:B------:R-:W-:Y:S02]  /*8450*/  FSETP.GEU.AND P3, PT, R53, -126, PT ;  /* 0xc2fc00003500780b */ /* 0x000fe40003f6e000 */
[----:B------:R-:W-:Y:S01]  /*8460*/  FMNMX R7, R87, R22, !PT ;  /* 0x0000001657077209 */ /* 0x000fe20007800000 */
[--C-:B------:R-:W-:Y:S01]  /*8470*/  FFMA R22, R69, UR33, -R136.reuse ;  /* 0x0000002145167c23 */ /* 0x100fe20008000888 */
[----:B------:R-:W-:Y:S01]  /*8480*/  FFMA R69, R76, UR33, -R136 ;  /* 0x000000214c457c23 */ /* 0x000fe20008000888 */
[----:B------:R-:W-:Y:S01]  /*8490*/  @!P5 FMUL R57, R57, 0.5 ;  /* 0x3f0000003939d820 */ /* 0x000fe20000400000 */
[----:B------:R-:W3:Y:S01]  /*84a0*/  MUFU.EX2 R40, R40 ;  /* 0x0000002800287308 */ /* 0x000ee20000000800 */
[----:B------:R-:W4:Y:S01]  /*84b0*/  SHFL.BFLY PT, R52, R7, 0x1, 0x1f ;  /* 0x0c201f0007347f89 */ /* 0x000f2200000e0000 */
[----:B-1----:R-:W-:Y:S01]  /*84c0*/  @!P6 FMUL R49, R49, R49 ;  /* 0x000000313131e220 */ /* 0x002fe20000400000 */
[----:B------:R-:W-:-:S03]  /*84d0*/  FSETP.GEU.AND P6, PT, R44, -126, PT ;  /* 0xc2fc00002c00780b */ /* 0x000fc60003fce000 */
[----:B------:R-:W-:Y:S01]  /*84e0*/  FADD R10, R24, R49 ;  /* 0x00000031180a7221 */ /* 0x000fe20000000000 */
[----:B------:R-:W-:Y:S01]  /*84f0*/  @!P3 FMUL R53, R53, 0.5 ;  /* 0x3f0000003535b820 */ /* 0x000fe20000400000 */
[----:B------:R-:W1:Y:S01]  /*8500*/  MUFU.EX2 R57, R57 ;  /* 0x0000003900397308 */ /* 0x000e620000000800 */
[----:B--2---:R-:W-:Y:S01]  /*8510*/  @!P4 FMUL R18, R18, R18 ;  /* 0x000000121212c220 */ /* 0x004fe20000400000 */
[----:B------:R-:W-:Y:S02]  /*8520*/  FSETP.GEU.AND P4, PT, R20, -126, PT ;  /* 0xc2fc00001400780b */ /* 0x000fe40003f8e000 */
[----:B------:R-:W-:-:S04]  /*8530*/  F2FP.F16.F32.PACK_AB R24, R13, R24 ;  /* 0x000000180d18723e */ /* 0x000fc800000000ff */
[----:B------:R-:W2:Y:S01]  /*8540*/  MUFU.EX2 R53, R53 ;  /* 0x0000003500357308 */ /* 0x000ea20000000800 */
[----:B------:R-:W-:Y:S01]  /*8550*/  @!P6 FMUL R44, R44, 0.5 ;  /* 0x3f0000002c2ce820 */ /* 0x000fe20000400000 */
[----:B---3--:R-:W-:Y:S01]  /*8560*/  @!P2 FMUL R40, R40, R40 ;  /* 0x000000282828a220 */ /* 0x008fe20000400000 */
[----:B------:R-:W-:-:S04]  /*8570*/  FSETP.GEU.AND P2, PT, R61, -126, PT ;  /* 0xc2fc00003d00780b */ /* 0x000fc80003f4e000 */
[----:B------:R-:W-:Y:S01]  /*8580*/  @!P4 FMUL R20, R20, 0.5 ;  /* 0x3f0000001414c820 */ /* 0x000fe20000400000 */
[----:B------:R-:W3:Y:S01]  /*8590*/  MUFU.EX2 R44, R44 ;  /* 0x0000002c002c7308 */ /* 0x000ee20000000800 */
[----:B-1----:R-:W-:Y:S01]  /*85a0*/  @!P5 FMUL R57, R57, R57 ;  /* 0x000000393939d220 */ /* 0x002fe20000400000 */
[----:B------:R-:W-:Y:S02]  /*85b0*/  FSETP.GEU.AND P5, PT, R48, -126, PT ;  /* 0xc2fc00003000780b */ /* 0x000fe40003fae000 */
[----:B----4-:R-:W-:Y:S01]  /*85c0*/  FMNMX R7, R7, R52, !PT ;  /* 0x0000003407077209 */ /* 0x010fe20007800000 */
[--C-:B------:R-:W-:Y:S01]  /*85d0*/  FFMA R52, R77, UR33, -R136.reuse ;  /* 0x000000214d347c23 */ /* 0x100fe20008000888 */
[----:B------:R-:W-:Y:S02]  /*85e0*/  FFMA R77, R84, UR33, -R136 ;  /* 0x00000021544d7c23 */ /* 0x000fe40008000888 */
[----:B------:R-:W1:Y:S01]  /*85f0*/  MUFU.EX2 R20, R20 ;  /* 0x0000001400147308 */ /* 0x000e620000000800 */
[----:B--2---:R-:W-:Y:S01]  /*8600*/  @!P3 FMUL R53, R53, R53 ;  /* 0x000000353535b220 */ /* 0x004fe20000400000 */
[----:B------:R-:W-:Y:S01]  /*8610*/  FSETP.GEU.AND P3, PT, R22, -126, PT ;  /* 0xc2fc00001600780b */ /* 0x000fe20003f6e000 */
[----:B------:R-:W2:Y:S01]  /*8620*/  SHFL.BFLY PT, R56, R7, 0x2, 0x1f ;  /* 0x0c401f0007387f89 */ /* 0x000ea200000e0000 */
[----:B------:R-:W-:-:S03]  /*8630*/  @!P2 FMUL R61, R61, 0.5 ;  /* 0x3f0000003d3da820 */ /* 0x000fc60000400000 */
[----:B------:R-:W-:Y:S01]  /*8640*/  @!P5 FMUL R48, R48, 0.5 ;  /* 0x3f0000003030d820 */ /* 0x000fe20000400000 */
[----:B---3--:R-:W-:Y:S01]  /*8650*/  @!P6 FMUL R44, R44, R44 ;  /* 0x0000002c2c2ce220 */ /* 0x008fe20000400000 */
[----:B------:R-:W-:Y:S01]  /*8660*/  FSETP.GEU.AND P6, PT, R69, -126, PT ;  /* 0xc2fc00004500780b */ /* 0x000fe20003fce000 */
[----:B------:R-:W3:Y:S05]  /*8670*/  MUFU.EX2 R61, R61 ;  /* 0x0000003d003d7308 */ /* 0x000eea0000000800 */
[----:B------:R-:W-:Y:S01]  /*8680*/  @!P3 FMUL R22, R22, 0.5 ;  /* 0x3f0000001616b820 */ /* 0x000fe20000400000 */
[----:B-1----:R-:W-:Y:S01]  /*8690*/  @!P4 FMUL R20, R20, R20 ;  /* 0x000000141414c220 */ /* 0x002fe20000400000 */
[----:B------:R-:W-:Y:S01]  /*86a0*/  FSETP.GEU.AND P4, PT, R65, -126, PT ;  /* 0xc2fc00004100780b */ /* 0x000fe20003f8e000 */
[----:B------:R-:W1:Y:S04]  /*86b0*/  MUFU.EX2 R48, R48 ;  /* 0x0000003000307308 */ /* 0x000e680000000800 */
[----:B------:R-:W-:-:S04]  /*86c0*/  @!P6 FMUL R69, R69, 0.5 ;  /* 0x3f0000004545e820 */ /* 0x000fc80000400000 */
[----:B------:R-:W4:Y:S01]  /*86d0*/  MUFU.EX2 R22, R22 ;  /* 0x0000001600167308 */ /* 0x000f220000000800 */
[----:B--2---:R-:W-:Y:S01]  /*86e0*/  FMNMX R7, R7, R56, !PT ;  /* 0x0000003807077209 */ /* 0x004fe20007800000 */
[----:B------:R-:W-:Y:S01]  /*86f0*/  FFMA R56, R81, UR33, -R136 ;  /* 0x0000002151387c23 */ /* 0x000fe20008000888 */
[----:B---3--:R-:W-:Y:S01]  /*8700*/  @!P2 FMUL R61, R61, R61 ;  /* 0x0000003d3d3da220 */ /* 0x008fe20000400000 */
[----:B------:R-:W-:Y:S01]  /*8710*/  @!P4 FMUL R65, R65, 0.5 ;  /* 0x3f0000004141c820 */ /* 0x000fe20000400000 */
[----:B------:R-:W-:-:S03]  /*8720*/  FSETP.GEU.AND P2, PT, R52, -126, PT ;  /* 0xc2fc00003400780b */ /* 0x000fc60003f4e000 */
[----:B------:R-:W2:Y:S01]  /*8730*/  MUFU.EX2 R69, R69 ;  /* 0x0000004500457308 */ /* 0x000ea20000000800 */
[----:B-1----:R-:W-:Y:S01]  /*8740*/  @!P5 FMUL R48, R48, R48 ;  /* 0x000000303030d220 */ /* 0x002fe20000400000 */
[----:B------:R-:W-:-:S06]  /*8750*/  FSETP.GEU.AND P5, PT, R56, -126, PT ;  /* 0xc2fc00003800780b */ /* 0x000fcc0003fae000 */
[----:B------:R-:W1:Y:S01]  /*8760*/  MUFU.EX2 R65, R65 ;  /* 0x0000004100417308 */ /* 0x000e620000000800 */
[----:B----4-:R-:W-:Y:S01]  /*8770*/  @!P3 FMUL R22, R22, R22 ;  /* 0x000000161616b220 */ /* 0x010fe20000400000 */
[----:B------:R-:W-:Y:S01]  /*8780*/  FSETP.GEU.AND P3, PT, R73, -126, PT ;  /* 0xc2fc00004900780b */ /* 0x000fe20003f6e000 */
[----:B------:R-:W-:-:S04]  /*8790*/  @!P2 FMUL R52, R52, 0.5 ;  /* 0x3f0000003434a820 */ /* 0x000fc80000400000 */
[----:B------:R-:W-:Y:S01]  /*87a0*/  @!P5 FMUL R56, R56, 0.5 ;  /* 0x3f0000003838d820 */ /* 0x000fe20000400000 */
[----:B--2---:R-:W-:Y:S01]  /*87b0*/  @!P6 FMUL R69, R69, R69 ;  /* 0x000000454545e220 */ /* 0x004fe20000400000 */
[----:B------:R-:W-:Y:S01]  /*87c0*/  FSETP.GEU.AND P6, PT, R85, -126, PT ;  /* 0xc2fc00005500780b */ /* 0x000fe20003fce000 */
[----:B------:R-:W2:Y:S05]  /*87d0*/  MUFU.EX2 R52, R52 ;  /* 0x0000003400347308 */ /* 0x000eaa0000000800 */
[----:B------:R-:W-:Y:S01]  /*87e0*/  @!P3 FMUL R73, R73, 0.5 ;  /* 0x3f0000004949b820 */ /* 0x000fe20000400000 */
[----:B-1----:R-:W-:Y:S01]  /*87f0*/  @!P4 FMUL R65, R65, R65 ;  /* 0x000000414141c220 */ /* 0x002fe20000400000 */
[C---:B------:R-:W-:Y:S01]  /*8800*/  FSETP.NEU.AND P4, PT, R7.reuse, -INF , PT ;  /* 0xff8000000700780b */ /* 0x040fe20003f8d000 */
[----:B------:R-:W1:Y:S03]  /*8810*/  MUFU.EX2 R56, R56 ;  /* 0x0000003800387308 */ /* 0x000e660000000800 */
[----:B------:R-:W-:Y:S01]  /*8820*/  FSEL R68, R7, RZ, P4 ;  /* 0x000000ff07447208 */ /* 0x000fe20002000000 */
[----:B------:R-:W-:Y:S01]  /*8830*/  @!P6 FMUL R85, R85, 0.5 ;  /* 0x3f0000005555e820 */ /* 0x000fe20000400000 */
[----:B------:R-:W-:-:S03]  /*8840*/  FSETP.GEU.AND P4, PT, R77, -126, PT ;  /* 0xc2fc00004d00780b */ /* 0x000fc60003f8e000 */
[----:B------:R-:W3:Y:S01]  /*8850*/  MUFU.EX2 R73, R73 ;  /* 0x0000004900497308 */ /* 0x000ee20000000800 */
[----:B------:R-:W-:Y:S01]  /*8860*/  FMUL R72, R68, UR33 ;  /* 0x0000002144487c20 */ /* 0x000fe20008400000 */
[----:B--2---:R-:W-:Y:S01]  /*8870*/  @!P2 FMUL R52, R52, R52 ;  /* 0x000000343434a220 */ /* 0x004fe20000400000 */
[----:B------:R-:W-:Y:S01]  /*8880*/  FADD R84, -R68, R11 ;  /* 0x0000000b44547221 */ /* 0x000fe20000000100 */
[----:B------:R-:W-:Y:S01]  /*8890*/  FADD R11, R32, R65 ;  /* 0x00000041200b7221 */ /* 0x000fe20000000000 */
[--C-:B------:R-:W-:Y:S01]  /*88a0*/  FFMA R60, R27, UR33, -R72.reuse ;  /* 0x000000211b3c7c23 */ /* 0x100fe20008000848 */
[--C-:B------:R-:W-:Y:S01]  /*88b0*/  FFMA R25, R16, UR33, -R72.reuse ;  /* 0x0000002110197c23 */ /* 0x100fe20008000848 */
[--C-:B------:R-:W-:Y:S01]  /*88c0*/  FFMA R27, R30, UR33, -R72.reuse ;  /* 0x000000211e1b7c23 */ /* 0x100fe20008000848 */
[----:B------:R-:W2:Y:S01]  /*88d0*/  MUFU.EX2 R16, R85 ;  /* 0x0000005500107308 */ /* 0x000ea20000000800 */
[----:B-1----:R-:W-:Y:S01]  /*88e0*/  @!P5 FMUL R56, R56, R56 ;  /* 0x000000383838d220 */ /* 0x002fe20000400000 */
[--C-:B------:R-:W-:Y:S01]  /*88f0*/  FFMA R29, R34, UR33, -R72.reuse ;  /* 0x00000021221d7c23 */ /* 0x100fe20008000848 */
[----:B------:R-:W-:Y:S01]  /*8900*/  FSETP.GEU.AND P2, PT, R25, -126, PT ;  /* 0xc2fc00001900780b */ /* 0x000fe20003f4e000 */
[----:B------:R-:W-:Y:S01]  /*8910*/  @!P4 FMUL R77, R77, 0.5 ;  /* 0x3f0000004d4dc820 */ /* 0x000fe20000400000 */
[----:B------:R-:W-:Y:S01]  /*8920*/  FSETP.GEU.AND P5, PT, R27, -126, PT ;  /* 0xc2fc00001b00780b */ /* 0x000fe20003fae000 */
[--C-:B------:R-:W-:Y:S01]  /*8930*/  FFMA R39, R39, UR33, -R72.reuse ;  /* 0x0000002127277c23 */ /* 0x100fe20008000848 */
[--C-:B------:R-:W-:Y:S01]  /*8940*/  FFMA R31, R31, UR33, -R72.reuse ;  /* 0x000000211f1f7c23 */ /* 0x100fe20008000848 */
[--C-:B------:R-:W-:Y:S01]  /*8950*/  FFMA R35, R35, UR33, -R72.reuse ;  /* 0x0000002123237c23 */ /* 0x100fe20008000848 */
[----:B---3--:R-:W-:Y:S01]  /*8960*/  @!P3 FMUL R73, R73, R73 ;  /* 0x000000494949b220 */ /* 0x008fe20000400000 */
[----:B------:R-:W-:Y:S01]  /*8970*/  FSETP.GEU.AND P3, PT, R60, -126, PT ;  /* 0xc2fc00003c00780b */ /* 0x000fe20003f6e000 */
[----:B------:R-:W1:Y:S01]  /*8980*/  MUFU.EX2 R77, R77 ;  /* 0x0000004d004d7308 */ /* 0x000e620000000800 */
[--C-:B------:R-:W-:Y:S01]  /*8990*/  FFMA R30, R38, UR33, -R72.reuse ;  /* 0x00000021261e7c23 */ /* 0x100fe20008000848 */
[--C-:B------:R-:W-:Y:S01]  /*89a0*/  FFMA R43, R43, UR33, -R72.reuse ;  /* 0x000000212b2b7c23 */ /* 0x100fe20008000848 */
[--C-:B------:R-:W-:Y:S01]  /*89b0*/  FFMA R33, R42, UR33, -R72.reuse ;  /* 0x000000212a217c23 */ /* 0x100fe20008000848 */
[--C-:B------:R-:W-:Y:S01]  /*89c0*/  FFMA R47, R47, UR33, -R72.reuse ;  /* 0x000000212f2f7c23 */ /* 0x100fe20008000848 */
[----:B------:R-:W-:Y:S01]  /*89d0*/  @!P2 FMUL R25, R25, 0.5 ;  /* 0x3f0000001919a820 */ /* 0x000fe20000400000 */
[----:B--2---:R-:W-:Y:S01]  /*89e0*/  @!P6 FMUL R16, R16, R16 ;  /* 0x000000101010e220 */ /* 0x004fe20000400000 */
[----:B------:R-:W-:Y:S01]  /*89f0*/  @!P5 FMUL R27, R27, 0.5 ;  /* 0x3f0000001b1bd820 */ /* 0x000fe20000400000 */
[----:B------:R-:W-:Y:S01]  /*8a00*/  FSETP.GEU.AND P6, PT, R29, -126, PT ;  /* 0xc2fc00001d00780b */ /* 0x000fe20003fce000 */
[--C-:B------:R-:W-:Y:S01]  /*8a10*/  FFMA R55, R55, UR33, -R72.reuse ;  /* 0x0000002137377c23 */ /* 0x100fe20008000848 */
[--C-:B------:R-:W-:Y:S01]  /*8a20*/  FFMA R63, R63, UR33, -R72.reuse ;  /* 0x000000213f3f7c23 */ /* 0x100fe20008000848 */
[----:B------:R-:W2:Y:S01]  /*8a30*/  MUFU.EX2 R25, R25 ;  /* 0x0000001900197308 */ /* 0x000ea20000000800 */
[----:B------:R-:W-:Y:S01]  /*8a40*/  @!P3 FMUL R60, R60, 0.5 ;  /* 0x3f0000003c3cb820 */ /* 0x000fe20000400000 */
[--C-:B------:R-:W-:Y:S01]  /*8a50*/  FFMA R51, R51, UR33, -R72.reuse ;  /* 0x0000002133337c23 */ /* 0x100fe20008000848 */
[--C-:B------:R-:W-:Y:S01]  /*8a60*/  FFMA R64, R62, UR33, -R72.reuse ;  /* 0x000000213e407c23 */ /* 0x100fe20008000848 */
[--C-:B------:R-:W-:Y:S01]  /*8a70*/  FFMA R66, R66, UR33, -R72.reuse ;  /* 0x0000002142427c23 */ /* 0x100fe20008000848 */
[--C-:B------:R-:W-:Y:S01]  /*8a80*/  FFMA R70, R70, UR33, -R72.reuse ;  /* 0x0000002146467c23 */ /* 0x100fe20008000848 */
[----:B-1----:R-:W-:Y:S01]  /*8a90*/  @!P4 FMUL R77, R77, R77 ;  /* 0x0000004d4d4dc220 */ /* 0x002fe20000400000 */
[----:B------:R-:W-:Y:S01]  /*8aa0*/  FSETP.GEU.AND P4, PT, R31, -126, PT ;  /* 0xc2fc00001f00780b */ /* 0x000fe20003f8e000 */
[----:B------:R-:W1:Y:S01]  /*8ab0*/  MUFU.EX2 R27, R27 ;  /* 0x0000001b001b7308 */ /* 0x000e620000000800 */
[--C-:B------:R-:W-:Y:S01]  /*8ac0*/  FFMA R82, R82, UR33, -R72.reuse ;  /* 0x0000002152527c23 */ /* 0x100fe20008000848 */
[----:B------:R-:W-:Y:S01]  /*8ad0*/  @!P6 FMUL R29, R29, 0.5 ;  /* 0x3f0000001d1de820 */ /* 0x000fe20000400000 */
[--C-:B------:R-:W-:Y:S01]  /*8ae0*/  FFMA R83, R83, UR33, -R72.reuse ;  /* 0x0000002153537c23 */ /* 0x100fe20008000848 */
[--C-:B------:R-:W-:Y:S01]  /*8af0*/  FFMA R79, R79, UR33, -R72.reuse ;  /* 0x000000214f4f7c23 */ /* 0x100fe20008000848 */
[----:B------:R-:W-:Y:S01]  /*8b00*/  FFMA R86, R86, UR33, -R72 ;  /* 0x0000002156567c23 */ /* 0x000fe20008000848 */
[----:B------:R-:W-:Y:S01]  /*8b10*/  FMUL R84, R84, UR33 ;  /* 0x0000002154547c20 */ /* 0x000fe20008400000 */
[----:B------:R-:W-:Y:S01]  /*8b20*/  F2FP.F16.F32.PACK_AB R32, R23, R32 ;  /* 0x000000201720723e */ /* 0x000fe200000000ff */
[----:B------:R-:W3:Y:S01]  /*8b30*/  MUFU.EX2 R60, R60 ;  /* 0x0000003c003c7308 */ /* 0x000ee20000000800 */
[----:B--2---:R-:W-:Y:S01]  /*8b40*/  @!P2 FMUL R25, R25, R25 ;  /* 0x000000191919a220 */ /* 0x004fe20000400000 */
[----:B------:R-:W-:-:S02]  /*8b50*/  FSETP.GEU.AND P2, PT, R35, -126, PT ;  /* 0xc2fc00002300780b */ /* 0x000fc40003f4e000 */
[----:B------:R-:W-:-:S04]  /*8b60*/  @!P4 FMUL R31, R31, 0.5 ;  /* 0x3f0000001f1fc820 */ /* 0x000fc80000400000 */
        /* <DEDUP_REMOVED lines=8> */
[----:B------:R3:W4:Y:S01]  /*8bf0*/  MUFU.EX2 R38, R35 ;  /* 0x0000002300267308 */ /* 0x0007220000000800 */
[----:B--2---:R-:W-:Y:S01]  /*8c00*/  @!P6 FMUL R29, R29, R29 ;  /* 0x0000001d1d1de220 */ /* 0x004fe20000400000 */
[----:B------:R-:W-:-:S05]  /*8c10*/  FSETP.GEU.AND P6, PT, R43, -126, PT ;  /* 0xc2fc00002b00780b */ /* 0x000fca0003fce000 */
[----:B------:R-:W-:Y:S01]  /*8c20*/  @!P3 FMUL R30, R30, 0.5 ;  /* 0x3f0000001e1eb820 */ /* 0x000fe20000400000 */
[----:B------:R2:W5:Y:S01]  /*8c30*/  MUFU.EX2 R42, R39 ;  /* 0x00000027002a7308 */ /* 0x0005620000000800 */
[----:B---3--:R-:W-:Y:S01]  /*8c40*/  FFMA R35, R46, UR33, -R72 ;  /* 0x000000212e237c23 */ /* 0x008fe20008000848 */
[----:B-1----:R-:W-:Y:S01]  /*8c50*/  @!P4 FMUL R34, R34, R34 ;  /* 0x000000222222c220 */ /* 0x002fe20000400000 */
[----:B------:R-:W-:-:S04]  /*8c60*/  FSETP.GEU.AND P4, PT, R33, -126, PT ;  /* 0xc2fc00002100780b */ /* 0x000fc80003f8e000 */
[----:B------:R-:W-:Y:S01]  /*8c70*/  @!P6 FMUL R43, R43, 0.5 ;  /* 0x3f0000002b2be820 */ /* 0x000fe20000400000 */
[----:B------:R1:W3:Y:S01]  /*8c80*/  MUFU.EX2 R31, R30 ;  /* 0x0000001e001f7308 */ /* 0x0002e20000000800 */
[----:B--2---:R-:W-:Y:S01]  /*8c90*/  FFMA R39, R50, UR33, -R72 ;  /* 0x0000002132277c23 */ /* 0x004fe20008000848 */
[----:B----4-:R-:W-:Y:S01]  /*8ca0*/  @!P2 FMUL R38, R38, R38 ;  /* 0x000000262626a220 */ /* 0x010fe20000400000 */
[----:B------:R-:W-:-:S05]  /*8cb0*/  FSETP.GEU.AND P2, PT, R35, -126, PT ;  /* 0xc2fc00002300780b */ /* 0x000fca0003f4e000 */
[----:B------:R2:W4:Y:S01]  /*8cc0*/  MUFU.EX2 R46, R43 ;  /* 0x0000002b002e7308 */ /* 0x0005220000000800 */
[----:B-----5:R-:W-:Y:S01]  /*8cd0*/  @!P5 FMUL R42, R42, R42 ;  /* 0x0000002a2a2ad220 */ /* 0x020fe20000400000 */
[----:B------:R-:W-:Y:S01]  /*8ce0*/  FSETP.GEU.AND P5, PT, R39, -126, PT ;  /* 0xc2fc00002700780b */ /* 0x000fe20003fae000 */
[----:B-1----:R-:W-:Y:S01]  /*8cf0*/  FFMA R30, R58, UR33, -R72 ;  /* 0x000000213a1e7c23 */ /* 0x002fe20008000848 */
[----:B------:R-:W-:-:S04]  /*8d00*/  @!P4 FMUL R33, R33, 0.5 ;  /* 0x3f0000002121c820 */ /* 0x000fc80000400000 */
[----:B------:R-:W-:Y:S01]  /*8d10*/  @!P2 FMUL R35, R35, 0.5 ;  /* 0x3f0000002323a820 */ /* 0x000fe20000400000 */
[----:B---3--:R-:W-:Y:S01]  /*8d20*/  @!P3 FMUL R31, R31, R31 ;  /* 0x0000001f1f1fb220 */ /* 0x008fe20000400000 */
[----:B------:R-:W-:Y:S01]  /*8d30*/  FSETP.GEU.AND P3, PT, R47, -126, PT ;  /* 0xc2fc00002f00780b */ /* 0x000fe20003f6e000 */
[----:B--2---:R-:W-:Y:S01]  /*8d40*/  FFMA R43, R54, UR33, -R72 ;  /* 0x00000021362b7c23 */ /* 0x004fe20008000848 */
        /* <DEDUP_REMOVED lines=15> */
[--C-:B-1----:R-:W-:Y:S01]  /*8e40*/  FFMA R47, R59, UR33, -R72.reuse ;  /* 0x000000213b2f7c23 */ /* 0x102fe20008000848 */
[----:B---3--:R-:W-:Y:S01]  /*8e50*/  @!P5 FMUL R39, R39, R39 ;  /* 0x000000272727d220 */ /* 0x008fe20000400000 */
[----:B------:R-:W-:-:S03]  /*8e60*/  FFMA R59, R75, UR33, -R72 ;  /* 0x000000214b3b7c23 */ /* 0x000fc60008000848 */
[----:B------:R-:W-:Y:S01]  /*8e70*/  FSETP.GEU.AND P5, PT, R47, -126, PT ;  /* 0xc2fc00002f00780b */ /* 0x000fe20003fae000 */
[----:B------:R-:W-:Y:S01]  /*8e80*/  @!P2 FMUL R55, R55, 0.5 ;  /* 0x3f0000003737a820 */ /* 0x000fe20000400000 */
[----:B------:R1:W3:Y:S01]  /*8e90*/  MUFU.EX2 R54, R51 ;  /* 0x0000003300367308 */ /* 0x0002e20000000800 */
[----:B----4-:R-:W-:Y:S01]  /*8ea0*/  @!P3 FMUL R50, R50, R50 ;  /* 0x000000323232b220 */ /* 0x010fe20000400000 */
[----:B------:R-:W-:-:S06]  /*8eb0*/  FSETP.GEU.AND P3, PT, R30, -126, PT ;  /* 0xc2fc00001e00780b */ /* 0x000fcc0003f6e000 */
[----:B------:R4:W5:Y:S01]  /*8ec0*/  MUFU.EX2 R58, R55 ;  /* 0x00000037003a7308 */ /* 0x0009620000000800 */
[----:B--2---:R-:W-:Y:S01]  /*8ed0*/  @!P6 FMUL R43, R43, R43 ;  /* 0x0000002b2b2be220 */ /* 0x004fe20000400000 */
[----:B------:R-:W-:Y:S01]  /*8ee0*/  FSETP.GEU.AND P6, PT, R63, -126, PT ;  /* 0xc2fc00003f00780b */ /* 0x000fe20003fce000 */
[----:B------:R-:W-:Y:S01]  /*8ef0*/  @!P5 FMUL R47, R47, 0.5 ;  /* 0x3f0000002f2fd820 */ /* 0x000fe20000400000 */
[----:B-1----:R-:W-:-:S03]  /*8f00*/  FFMA R51, R71, UR33, -R72 ;  /* 0x0000002147337c23 */ /* 0x002fc60008000848 */
[----:B------:R-:W-:Y:S02]  /*8f10*/  @!P3 FMUL R30, R30, 0.5 ;  /* 0x3f0000001e1eb820 */ /* 0x000fe40000400000 */
[----:B------:R-:W1:Y:S01]  /*8f20*/  MUFU.EX2 R47, R47 ;  /* 0x0000002f002f7308 */ /* 0x000e620000000800 */
[----:B----4-:R-:W-:Y:S01]  /*8f30*/  FFMA R55, R74, UR33, -R72 ;  /* 0x000000214a377c23 */ /* 0x010fe20008000848 */
[----:B---3--:R-:W-:Y:S01]  /*8f40*/  @!P4 FMUL R54, R54, R54 ;  /* 0x000000363636c220 */ /* 0x008fe20000400000 */
[----:B------:R-:W-:-:S03]  /*8f50*/  FSETP.GEU.AND P4, PT, R64, -126, PT ;  /* 0xc2fc00004000780b */ /* 0x000fc60003f8e000 */
[----:B------:R-:W-:Y:S02]  /*8f60*/  @!P6 FMUL R63, R63, 0.5 ;  /* 0x3f0000003f3fe820 */ /* 0x000fe40000400000 */
[----:B------:R2:W3:Y:S01]  /*8f70*/  MUFU.EX2 R62, R30 ;  /* 0x0000001e003e7308 */ /* 0x0004e20000000800 */
[----:B-----5:R-:W-:Y:S01]  /*8f80*/  @!P2 FMUL R58, R58, R58 ;  /* 0x0000003a3a3aa220 */ /* 0x020fe20000400000 */
[----:B------:R-:W-:-:S06]  /*8f90*/  FSETP.GEU.AND P2, PT, R66, -126, PT ;  /* 0xc2fc00004200780b */ /* 0x000fcc0003f4e000 */
[----:B------:R-:W-:Y:S01]  /*8fa0*/  @!P4 FMUL R64, R64, 0.5 ;  /* 0x3f0000004040c820 */ /* 0x000fe20000400000 */
[--C-:B--2---:R-:W-:Y:S01]  /*8fb0*/  FFMA R30, R67, UR33, -R72.reuse ;  /* 0x00000021431e7c23 */ /* 0x104fe20008000848 */
[----:B-1----:R-:W-:Y:S01]  /*8fc0*/  @!P5 FMUL R47, R47, R47 ;  /* 0x0000002f2f2fd220 */ /* 0x002fe20000400000 */
[----:B------:R1:W2:Y:S01]  /*8fd0*/  MUFU.EX2 R67, R63 ;  /* 0x0000003f00437308 */ /* 0x0002a20000000800 */
[----:B------:R-:W-:Y:S02]  /*8fe0*/  FSETP.GEU.AND P5, PT, R70, -126, PT ;  /* 0xc2fc00004600780b */ /* 0x000fe40003fae000 */
[----:B------:R-:W-:Y:S01]  /*8ff0*/  FADD R85, R60, R47 ;  /* 0x0000002f3c557221 */ /* 0x000fe20000000000 */
[----:B------:R-:W-:Y:S01]  /*9000*/  @!P2 FMUL R66, R66, 0.5 ;  /* 0x3f0000004242a820 */ /* 0x000fe20000400000 */
[----:B---3--:R-:W-:Y:S01]  /*9010*/  @!P3 FMUL R62, R62, R62 ;  /* 0x0000003e3e3eb220 */ /* 0x008fe20000400000 */
[----:B------:R-:W-:Y:S02]  /*9020*/  FSETP.GEU.AND P3, PT, R30, -126, PT ;  /* 0xc2fc00001e00780b */ /* 0x000fe40003f6e000 */
[----:B------:R3:W4:Y:S01]  /*9030*/  MUFU.EX2 R76, R66 ;  /* 0x00000042004c7308 */ /* 0x0007220000000800 */
[--C-:B-1----:R-:W-:Y:S01]  /*9040*/  FFMA R63, R78, UR33, -R72.reuse ;  /* 0x000000214e3f7c23 */ /* 0x102fe20008000848 */
[----:B------:R-:W-:-:S04]  /*9050*/  FFMA R72, R87, UR33, -R72 ;  /* 0x0000002157487c23 */ /* 0x000fc80008000848 */
[----:B------:R-:W-:Y:S02]  /*9060*/  @!P5 FMUL R70, R70, 0.5 ;  /* 0x3f0000004646d820 */ /* 0x000fe40000400000 */
[----:B------:R-:W1:Y:S01]  /*9070*/  MUFU.EX2 R64, R64 ;  /* 0x0000004000407308 */ /* 0x000e620000000800 */
[----:B--2---:R-:W-:Y:S01]  /*9080*/  @!P6 FMUL R67, R67, R67 ;  /* 0x000000434343e220 */ /* 0x004fe20000400000 */
[----:B------:R-:W-:Y:S01]  /*9090*/  FSETP.GEU.AND P6, PT, R55, -126, PT ;  /* 0xc2fc00003700780b */ /* 0x000fe20003fce000 */
[----:B---3--:R-:W-:Y:S01]  /*90a0*/  FADD R66, R36, R73 ;  /* 0x0000004924427221 */ /* 0x008fe20000000000 */
[----:B------:R-:W-:Y:S01]  /*90b0*/  @!P3 FMUL R30, R30, 0.5 ;  /* 0x3f0000001e1eb820 */ /* 0x000fe20000400000 */
[----:B------:R-:W-:-:S03]  /*90c0*/  F2FP.F16.F32.PACK_AB R36, R41, R36 ;  /* 0x000000242924723e */ /* 0x000fc600000000ff */
[----:B------:R2:W3:Y:S01]  /*90d0*/  MUFU.EX2 R71, R30 ;  /* 0x0000001e00477308 */ /* 0x0004e20000000800 */
[----:B----4-:R-:W-:Y:S01]  /*90e0*/  @!P2 FMUL R76, R76, R76 ;  /* 0x0000004c4c4ca220 */ /* 0x010fe20000400000 */
[----:B------:R-:W-:-:S03]  /*90f0*/  FSETP.GEU.AND P2, PT, R59, -126, PT ;  /* 0xc2fc00003b00780b */ /* 0x000fc60003f4e000 */
[----:B------:R-:W-:Y:S01]  /*9100*/  FADD R87, R29, R76 ;  /* 0x0000004c1d577221 */ /* 0x000fe20000000000 */
[----:B------:R-:W-:Y:S01]  /*9110*/  F2FP.F16.F32.PACK_AB R29, R38, R29 ;  /* 0x0000001d261d723e */ /* 0x000fe200000000ff */
[----:B------:R-:W-:Y:S01]  /*9120*/  @!P6 FMUL R55, R55, 0.5 ;  /* 0x3f0000003737e820 */ /* 0x000fe20000400000 */
[----:B------:R-:W4:Y:S01]  /*9130*/  MUFU.EX2 R74, R70 ;  /* 0x00000046004a7308 */ /* 0x000f220000000800 */
[----:B-1----:R-:W-:Y:S01]  /*9140*/  @!P4 FMUL R64, R64, R64 ;  /* 0x000000404040c220 */ /* 0x002fe20000400000 */
[----:B------:R-:W-:Y:S01]  /*9150*/  FSETP.GEU.AND P4, PT, R51, -126, PT ;  /* 0xc2fc00003300780b */ /* 0x000fe20003f8e000 */
[----:B--2---:R-:W-:Y:S01]  /*9160*/  FADD R30, R19, R44 ;  /* 0x0000002c131e7221 */ /* 0x004fe20000000000 */
[----:B------:R-:W-:-:S03]  /*9170*/  F2FP.F16.F32.PACK_AB R44, R44, R57 ;  /* 0x000000392c2c723e */ /* 0x000fc600000000ff */
[----:B------:R-:W-:Y:S01]  /*9180*/  @!P2 FMUL R59, R59, 0.5 ;  /* 0x3f0000003b3ba820 */ /* 0x000fe20000400000 */
[----:B------:R1:W2:Y:S01]  /*9190*/  MUFU.EX2 R78, R55 ;  /* 0x00000037004e7308 */ /* 0x0002a20000000800 */
[----:B---3--:R-:W-:Y:S01]  /*91a0*/  @!P3 FMUL R71, R71, R71 ;  /* 0x000000474747b220 */ /* 0x008fe20000400000 */
[----:B------:R-:W-:-:S05]  /*91b0*/  FSETP.GEU.AND P3, PT, R63, -126, PT ;  /* 0xc2fc00003f00780b */ /* 0x000fca0003f6e000 */
[----:B------:R-:W-:Y:S01]  /*91c0*/  @!P4 FMUL R51, R51, 0.5 ;  /* 0x3f0000003333c820 */ /* 0x000fe20000400000 */
[----:B------:R3:W5:Y:S01]  /*91d0*/  MUFU.EX2 R81, R59 ;  /* 0x0000003b00517308 */ /* 0x0007620000000800 */
[----:B----4-:R-:W-:Y:S01]  /*91e0*/  @!P5 FMUL R74, R74, R74 ;  /* 0x0000004a4a4ad220 */ /* 0x010fe20000400000 */
[----:B------:R-:W-:Y:S01]  /*91f0*/  FSETP.GEU.AND P5, PT, R82, -126, PT ;  /* 0xc2fc00005200780b */ /* 0x000fe20003fae000 */
[----:B-1----:R-:W-:Y:S01]  /*9200*/  FADD R55, R41, R56 ;  /* 0x0000003829377221 */ /* 0x002fe20000000000 */
[----:B------:R-:W-:-:S03]  /*9210*/  F2FP.F16.F32.PACK_AB R41, R47, R62 ;  /* 0x0000003e2f29723e */ /* 0x000fc600000000ff */
[----:B------:R-:W-:Y:S01]  /*9220*/  @!P3 FMUL R63, R63, 0.5 ;  /* 0x3f0000003f3fb820 */ /* 0x000fe20000400000 */
[----:B------:R1:W-:Y:S01]  /*9230*/  MUFU.EX2 R75, R51 ;  /* 0x00000033004b7308 */ /* 0x0003e20000000800 */
[----:B--2---:R-:W-:Y:S01]  /*9240*/  @!P6 FMUL R78, R78, R78 ;  /* 0x0000004e4e4ee220 */ /* 0x004fe20000400000 */
[----:B------:R-:W-:Y:S01]  /*9250*/  FSETP.GEU.AND P6, PT, R83, -126, PT ;  /* 0xc2fc00005300780b */ /* 0x000fe20003fce000 */
[----:B---3--:R-:W-:Y:S01]  /*9260*/  FADD R59, R10, R11 ;  /* 0x0000000b0a3b7221 */ /* 0x008fe20000000000 */
[----:B------:R-:W-:Y:S01]  /*9270*/  FADD R11, R28, R57 ;  /* 0x000000391c0b7221 */ /* 0x000fe20000000000 */
[----:B------:R-:W-:Y:S01]  /*9280*/  FADD R10, R13, R40 ;  /* 0x000000280d0a7221 */ /* 0x000fe20000000000 */
[----:B------:R-:W-:Y:S01]  /*9290*/  FADD R68, R30, R55 ;  /* 0x000000371e447221 */ /* 0x000fe20000000000 */
[----:B------:R-:W-:Y:S01]  /*92a0*/  @!P5 FMUL R82, R82, 0.5 ;  /* 0x3f0000005252d820 */ /* 0x000fe20000400000 */
[----:B------:R2:W3:Y:S01]  /*92b0*/  MUFU.EX2 R80, R63 ;  /* 0x0000003f00507308 */ /* 0x0004e20000000800 */
[----:B-----5:R-:W-:Y:S01]  /*92c0*/  @!P2 FMUL R81, R81, R81 ;  /* 0x000000515151a220 */ /* 0x020fe20000400000 */
[----:B------:R-:W-:Y:S01]  /*92d0*/  FSETP.GEU.AND P2, PT, R79, -126, PT ;  /* 0xc2fc00004f00780b */ /* 0x000fe20003f4e000 */
[----:B-1----:R-:W-:Y:S01]  /*92e0*/  FADD R51, R23, R48 ;  /* 0x0000003017337221 */ /* 0x002fe20000000000 */
[----:B------:R-:W-:Y:S01]  /*92f0*/  FADD R66, R11, R66 ;  /* 0x000000420b427221 */ /* 0x000fe20000000000 */
[----:B------:R-:W-:Y:S01]  /*9300*/  FADD R11, R12, R61 ;  /* 0x0000003d0c0b7221 */ /* 0x000fe20000000000 */
[----:B------:R-:W-:Y:S01]  /*9310*/  FADD R30, R18, R77 ;  /* 0x0000004d121e7221 */ /* 0x000fe20000000000 */
[----:B------:R-:W-:Y:S01]  /*9320*/  @!P6 FMUL R83, R83, 0.5 ;  /* 0x3f0000005353e820 */ /* 0x000fe20000400000 */
[----:B------:R-:W1:Y:S01]  /*9330*/  MUFU.EX2 R82, R82 ;  /* 0x0000005200527308 */ /* 0x000e620000000800 */
[----:B--2---:R-:W-:Y:S01]  /*9340*/  FADD R63, R10, R51 ;  /* 0x000000330a3f7221 */ /* 0x004fe20000000000 */
[----:B------:R-:W-:Y:S01]  /*9350*/  FADD R10, R26, R53 ;  /* 0x000000351a0a7221 */ /* 0x000fe20000000000 */
[----:B------:R-:W-:Y:S01]  /*9360*/  FADD R51, R14, R69 ;  /* 0x000000450e337221 */ /* 0x000fe20000000000 */
[----:B------:R-:W-:Y:S01]  /*9370*/  FADD R70, R11, R30 ;  /* 0x0000001e0b467221 */ /* 0x000fe20000000000 */
[----:B------:R-:W-:Y:S01]  /*9380*/  FADD R11, R21, R22 ;  /* 0x00000016150b7221 */ /* 0x000fe20000000000 */
[----:B------:R-:W-:Y:S01]  /*9390*/  FADD R30, R45, R16 ;  /* 0x000000102d1e7221 */ /* 0x000fe20000000000 */
[----:B------:R-:W-:Y:S01]  /*93a0*/  @!P2 FMUL R79, R79, 0.5 ;  /* 0x3f0000004f4fa820 */ /* 0x000fe20000400000 */
[----:B------:R-:W2:Y:S01]  /*93b0*/  MUFU.EX2 R83, R83 ;  /* 0x0000005300537308 */ /* 0x000ea20000000800 */
[----:B---3--:R-:W-:Y:S01]  /*93c0*/  @!P3 FMUL R80, R80, R80 ;  /* 0x000000505050b220 */ /* 0x008fe20000400000 */
[----:B------:R-:W-:Y:S01]  /*93d0*/  FSETP.GEU.AND P3, PT, R86, -126, PT ;  /* 0xc2fc00005600780b */ /* 0x000fe20003f6e000 */
[----:B------:R-:W-:Y:S01]  /*93e0*/  FADD R55, R10, R51 ;  /* 0x000000330a377221 */ /* 0x000fe20000000000 */
[----:B------:R-:W-:Y:S01]  /*93f0*/  FADD R10, R17, R20 ;  /* 0x00000014110a7221 */ /* 0x000fe20000000000 */
[----:B------:R-:W-:Y:S01]  /*9400*/  FADD R51, R37, R52 ;  /* 0x0000003425337221 */ /* 0x000fe20000000000 */
[----:B------:R-:W-:Y:S01]  /*9410*/  FADD R30, R11, R30 ;  /* 0x0000001e0b1e7221 */ /* 0x000fe20000000000 */
[----:B------:R-:W-:Y:S01]  /*9420*/  FADD R137, R33, R78 ;  /* 0x0000004e21897221 */ /* 0x000fe20000000000 */
[----:B------:R-:W3:Y:S01]  /*9430*/  MUFU.EX2 R79, R79 ;  /* 0x0000004f004f7308 */ /* 0x000ee20000000800 */
[----:B-1----:R-:W-:Y:S01]  /*9440*/  @!P5 FMUL R82, R82, R82 ;  /* 0x000000525252d220 */ /* 0x002fe20000400000 */
[----:B------:R-:W-:Y:S01]  /*9450*/  FSETP.GEU.AND P5, PT, R72, -126, PT ;  /* 0xc2fc00004800780b */ /* 0x000fe20003fae000 */
[----:B------:R-:W-:Y:S01]  /*9460*/  FADD R51, R10, R51 ;  /* 0x000000330a337221 */ /* 0x000fe20000000000 */
[----:B------:R-:W-:Y:S01]  /*9470*/  FADD R10, R25, R62 ;  /* 0x0000003e190a7221 */ /* 0x000fe20000000000 */
[----:B------:R-:W-:Y:S01]  /*9480*/  FADD R138, R39, R82 ;  /* 0x00000052278a7221 */ /* 0x000fe20000000000 */
[----:B------:R-:W-:Y:S01]  /*9490*/  @!P4 FMUL R75, R75, R75 ;  /* 0x0000004b4b4bc220 */ /* 0x000fe20000400000 */
[----:B------:R-:W-:Y:S01]  /*94a0*/  @!P3 FMUL R86, R86, 0.5 ;  /* 0x3f0000005656b820 */ /* 0x000fe20000400000 */
[----:B------:R-:W-:Y:S01]  /*94b0*/  FSETP.GEU.AND P4, PT, R84, -126, PT ;  /* 0xc2fc00005400780b */ /* 0x000fe20003f8e000 */
[----:B--2---:R-:W-:Y:S01]  /*94c0*/  @!P6 FMUL R83, R83, R83 ;  /* 0x000000535353e220 */ /* 0x004fe20000400000 */
        /* <DEDUP_REMOVED lines=8> */
[----:B---3--:R-:W-:Y:S01]  /*9550*/  @!P2 FMUL R79, R79, R79 ;  /* 0x0000004f4f4fa220 */ /* 0x008fe20000400000 */
[----:B------:R-:W-:Y:S01]  /*9560*/  FADD R59, R59, R66 ;  /* 0x000000423b3b7221 */ /* 0x000fe20000000000 */
[----:B------:R-:W-:Y:S01]  /*9570*/  FADD R141, R10, R87 ;  /* 0x000000570a8d7221 */ /* 0x000fe20000000000 */
[----:B------:R2:W3:Y:S01]  /*9580*/  MUFU.EX2 R11, R72 ;  /* 0x00000048000b7308 */ /* 0x0004e20000000800 */
[----:B------:R-:W-:Y:S01]  /*9590*/  FADD R140, R85, R136 ;  /* 0x00000088558c7221 */ /* 0x000fe20000000000 */
[----:B------:R-:W-:Y:S01]  /*95a0*/  @!P6 FMUL R15, R15, 0.5 ;  /* 0x3f0000000f0fe820 */ /* 0x000fe20000400000 */
[----:B------:R-:W-:Y:S01]  /*95b0*/  FADD R85, R38, R71 ;  /* 0x0000004726557221 */ /* 0x000fe20000000000 */
[----:B------:R-:W-:Y:S01]  /*95c0*/  FADD R136, R54, R83 ;  /* 0x0000005336887221 */ /* 0x000fe20000000000 */
[----:B------:R-:W-:Y:S01]  /*95d0*/  @!P4 FMUL R84, R84, 0.5 ;  /* 0x3f0000005454c820 */ /* 0x000fe20000400000 */
[----:B------:R-:W-:Y:S01]  /*95e0*/  FADD R137, R50, R79 ;  /* 0x0000004f32897221 */ /* 0x000fe20000000000 */
[----:B------:R-:W-:Y:S01]  /*95f0*/  FADD R87, R42, R75 ;  /* 0x0000004b2a577221 */ /* 0x000fe20000000000 */
[----:B------:R-:W4:Y:S01]  /*9600*/  MUFU.EX2 R10, R15 ;  /* 0x0000000f000a7308 */ /* 0x000f220000000800 */
[----:B-1----:R-:W-:Y:S01]  /*9610*/  @!P3 FMUL R86, R86, R86 ;  /* 0x000000565656b220 */ /* 0x002fe20000400000 */
[----:B------:R-:W-:Y:S01]  /*9620*/  FADD R143, R85, R136 ;  /* 0x00000088558f7221 */ /* 0x000fe20000000000 */
[----:B------:R-:W-:Y:S01]  /*9630*/  FADD R85, R31, R74 ;  /* 0x0000004a1f557221 */ /* 0x000fe20000000000 */
[----:B--2---:R-:W-:Y:S01]  /*9640*/  FADD R72, R34, R67 ;  /* 0x0000004322487221 */ /* 0x004fe20000000000 */
[----:B------:R-:W-:Y:S01]  /*9650*/  FADD R136, R43, R86 ;  /* 0x000000562b887221 */ /* 0x000fe20000000000 */
[----:B------:R-:W-:Y:S01]  /*9660*/  FADD R63, R63, R68 ;  /* 0x000000443f3f7221 */ /* 0x000fe20000000000 */
[----:B------:R-:W-:Y:S01]  /*9670*/  FADD R70, R55, R70 ;  /* 0x0000004637467221 */ /* 0x000fe20000000000 */
[----:B------:R-:W1:Y:S01]  /*9680*/  MUFU.EX2 R15, R84 ;  /* 0x00000054000f7308 */ /* 0x000e620000000800 */
        /* <DEDUP_REMOVED lines=13> */
[----:B----4-:R-:W-:Y:S01]  /*9760*/  @!P6 FMUL R10, R10, R10 ;  /* 0x0000000a0a0ae220 */ /* 0x010fe20000400000 */
[----:B------:R-:W-:Y:S01]  /*9770*/  FADD R136, R139, R136 ;  /* 0x000000888b887221 */ /* 0x000fe20000000000 */
[----:B------:R-:W-:Y:S01]  /*9780*/  F2FP.F16.F32.PACK_AB R27, R34, R27 ;  /* 0x0000001b221b723e */ /* 0x000fe200000000ff */
[----:B------:R-:W-:Y:S01]  /*9790*/  FADD R87, R140, R87 ;  /* 0x000000578c577221 */ /* 0x000fe20000000000 */
[----:B------:R-:W-:Y:S01]  /*97a0*/  FFMA R3, R10, R3, R59 ;  /* 0x000000030a037223 */ /* 0x000fe2000000003b */
        /* <DEDUP_REMOVED lines=24> */
[----:B------:R-:W-:Y:S01]  /*9930*/  SHF.L.U32 R10, R9, 0x1f, RZ ;  /* 0x0000001f090a7819 */ /* 0x000fe200000006ff */
[----:B------:R-:W-:Y:S01]  /*9940*/  FADD R136, R136, R87 ;  /* 0x0000005788887221 */ /* 0x000fe20000000000 */
[----:B-1----:R-:W-:Y:S01]  /*9950*/  @!P4 FMUL R15, R15, R15 ;  /* 0x0000000f0f0fc220 */ /* 0x002fe20000400000 */
[----:B------:R-:W-:Y:S01]  /*9960*/  F2FP.F16.F32.PACK_AB R34, R37, R14 ;  /* 0x0000000e2522723e */ /* 0x000fe200000000ff */
[----:B------:R1:W2:Y:S01]  /*9970*/  SYNCS.PHASECHK.TRANS64.TRYWAIT P2, [UR7+0x24000], R10 ;  /* 0x0240000aff0075a7 */ /* 0x0002a20008040147 */
[----:B------:R-:W-:Y:S01]  /*9980*/  F2FP.F16.F32.PACK_AB R31, R42, R31 ;  /* 0x0000001f2a1f723e */ /* 0x000fe200000000ff */
[----:B------:R-:W-:Y:S01]  /*9990*/  FFMA R4, R15, R4, R136 ;  /* 0x000000040f047223 */ /* 0x000fe20000000088 */
[----:B------:R-:W-:Y:S01]  /*99a0*/  F2FP.F16.F32.PACK_AB R35, R50, R35 ;  /* 0x000000233223723e */ /* 0x000fe200000000ff */
[----:B------:R-:W-:Y:S01]  /*99b0*/  FMUL R90, R90, R15 ;  /* 0x0000000f5a5a7220 */ /* 0x000fe20000400000 */
[----:B------:R-:W-:Y:S01]  /*99c0*/  F2FP.F16.F32.PACK_AB R37, R54, R39 ;  /* 0x000000273625723e */ /* 0x000fe200000000ff */
[----:B------:R-:W-:Y:S01]  /*99d0*/  FMUL R91, R91, R15 ;  /* 0x0000000f5b5b7220 */ /* 0x000fe20000400000 */
[----:B------:R-:W-:Y:S01]  /*99e0*/  F2FP.F16.F32.PACK_AB R33, R46, R33 ;  /* 0x000000212e21723e */ /* 0x000fe200000000ff */
[-C--:B------:R-:W-:Y:S01]  /*99f0*/  FMUL R94, R94, R15.reuse ;  /* 0x0000000f5e5e7220 */ /* 0x080fe20000400000 */
[----:B------:R-:W-:Y:S01]  /*9a00*/  F2FP.F16.F32.PACK_AB R38, R45, R18 ;  /* 0x000000122d26723e */ /* 0x000fe200000000ff */
[----:B------:R-:W-:Y:S01]  /*9a10*/  FMUL R95, R95, R15 ;  /* 0x0000000f5f5f7220 */ /* 0x000fe20000400000 */
[----:B------:R-:W-:Y:S01]  /*9a20*/  F2FP.F16.F32.PACK_AB R39, R58, R43 ;  /* 0x0000002b3a27723e */ /* 0x000fe200000000ff */
[----:B------:R-:W-:Y:S01]  /*9a30*/  FMUL R98, R98, R15 ;  /* 0x0000000f62627220 */ /* 0x000fe20000400000 */
[----:B------:R-:W-:Y:S01]  /*9a40*/  F2FP.F16.F32.PACK_AB R40, R40, R49 ;  /* 0x000000312828723e */ /* 0x000fe200000000ff */
[----:B------:R-:W-:Y:S01]  /*9a50*/  FMUL R99, R99, R15 ;  /* 0x0000000f63637220 */ /* 0x000fe20000400000 */
        /* <DEDUP_REMOVED lines=36> */
.L_x_39:
[----:B------:R-:W-:Y:S05]  /*9ca0*/  @P2 BRA `(.L_x_40) ;  /* 0x0000000000082947 */ /* 0x000fea0003800000 */
[----:B------:R-:W1:Y:S02]  /*9cb0*/  SYNCS.PHASECHK.TRANS64.TRYWAIT P2, [UR7+0x24000], R10 ;  /* 0x0240000aff0075a7 */ /* 0x000e640008040147 */
[----:B-1----:R-:W-:Y:S05]  /*9cc0*/  @!P2 BRA `(.L_x_41) ;  /* 0x000000340048a947 */ /* 0x002fea0003800000 */
.L_x_40:
        /* <DEDUP_REMOVED lines=45> */
.L_x_42:
[----:B------:R-:W-:-:S04]  /*9fa0*/  ULEA UR7, UR5, UR38, 0x3 ;  /* 0x0000002605077291 */ /* 0x000fc8000f8e183f */
[----:B------:R-:W-:-:S04]  /*9fb0*/  UIADD3 UR7, UR7, 0x24028, URZ ;  /* 0x0002402807077890 */ /* 0x000fc8000fffe03f */
[----:B------:R-:W-:-:S09]  /*9fc0*/  UPRMT UR7, URZ, 0x654, UR7 ;  /* 0x000006543f077896 */ /* 0x000fd20008000007 */
[----:B------:R-:W-:Y:S01]  /*9fd0*/  SYNCS.ARRIVE.TRANS64.RED.A1T0 RZ, [UR7], RZ ;  /* 0x000000ffffff79a7 */ /* 0x000fe20008100407 */
[----:B------:R-:W-:Y:S05]  /*9fe0*/  @P1 BRA `(.L_x_43) ;  /* 0x0000000000041947 */ /* 0x000fea0003800000 */
[----:B------:R-:W-:Y:S01]  /*9ff0*/  BPT.TRAP 0x1 ;  /* 0x000000040000795c */ /* 0x000fe20000300000 */
.L_x_43:
[----:B------:R-:W-:-:S04]  /*a000*/  UIADD3 UR5, UR5, 0x1, URZ ;  /* 0x0000000105057890 */ /* 0x000fc8000fffe03f */
[----:B------:R-:W-:-:S04]  /*a010*/  UISETP.NE.AND UP0, UPT, UR5, 0x5, UPT ;  /* 0x000000050500788c */ /* 0x000fc8000bf05270 */
[----:B------:R-:W-:Y:S01]  /*a020*/  USEL UR7, UR5, URZ, UP0 ;  /* 0x0000003f05077287 */ /* 0x000fe20008000000 */
[----:B------:R-:W-:Y:S11]  /*a030*/  @!P0 BRA `(.L_x_44) ;  /* 0x0000000000048947 */ /* 0x000ff60003800000 */
[----:B------:R-:W-:Y:S01]  /*a040*/  BPT.TRAP 0x1 ;  /* 0x000000040000795c */ /* 0x000fe20000300000 */
.L_x_44:
[----:B------:R-:W-:-:S04]  /*a050*/  ULEA UR5, UR7, UR38, 0x3 ;  /* 0x0000002607057291 */ /* 0x000fc8000f8e183f */
[----:B------:R-:W-:-:S04]  /*a060*/  UIADD3 UR5, UR5, 0x24028, URZ ;  /* 0x0002402805057890 */ /* 0x000fc8000fffe03f */
[----:B------:R-:W-:-:S09]  /*a070*/  UPRMT UR5, URZ, 0x654, UR5 ;  /* 0x000006543f057896 */ /* 0x000fd20008000005 */
[----:B------:R-:W-:Y:S01]  /*a080*/  SYNCS.ARRIVE.TRANS64.RED.A1T0 RZ, [UR5], RZ ;  /* 0x000000ffffff79a7 */ /* 0x000fe20008100405 */
[----:B------:R-:W-:Y:S05]  /*a090*/  @P1 BRA `(.L_x_45) ;  /* 0x0000000000041947 */ /* 0x000fea0003800000 */
[----:B------:R-:W-:Y:S01]  /*a0a0*/  BPT.TRAP 0x1 ;  /* 0x000000040000795c */ /* 0x000fe20000300000 */
.L_x_45:
[----:B------:R-:W-:Y:S01]  /*a0b0*/  UIADD3 UR5, UR7, 0x1, URZ ;  /* 0x0000000107057890 */ /* 0x000fe2000fffe03f */
[C---:B------:R-:W-:Y:S01]  /*a0c0*/  ISETP.GT.AND P2, PT, R8.reuse, 0x1, PT ;  /* 0x000000010800780c */ /* 0x040fe20003f44270 */
[----:B------:R-:W-:Y:S01]  /*a0d0*/  UIADD3 UR7, UR11, 0x1, URZ ;  /* 0x000000010b077890 */ /* 0x000fe2000fffe03f */
[----:B------:R-:W-:Y:S01]  /*a0e0*/  IADD3 R8, R8, -0x1, RZ ;  /* 0xffffffff08087810 */ /* 0x000fe20007ffe0ff */
[----:B------:R-:W-:Y:S01]  /*a0f0*/  UISETP.NE.AND UP0, UPT, UR5, 0x5, UPT ;  /* 0x000000050500788c */ /* 0x000fe2000bf05270 */
[----:B------:R-:W-:Y:S01]  /*a100*/  VIADD R5, R5, 0x80 ;  /* 0x0000008005057836 */ /* 0x000fe20000000000 */
[----:B------:R-:W-:Y:S01]  /*a110*/  UISETP.NE.AND UP1, UPT, UR7, 0x5, UPT ;  /* 0x000000050700788c */ /* 0x000fe2000bf25270 */
[----:B-1----:R-:W-:Y:S01]  /*a120*/  MOV R10, R6 ;  /* 0x00000006000a7202 */ /* 0x002fe20000000f00 */
[----:B------:R-:W-:Y:S01]  /*a130*/  USEL UR5, UR5, URZ, UP0 ;  /* 0x0000003f05057287 */ /* 0x000fe20008000000 */
[----:B------:R-:W-:Y:S01]  /*a140*/  MOV R11, R7 ;  /* 0x00000007000b7202 */ /* 0x000fe20000000f00 */
[----:B------:R-:W-:-:S02]  /*a150*/  USEL UR10, URZ, 0x1, UP1 ;  /* 0x000000013f0a7887 */ /* 0x000fc40008800000 */
[----:B------:R-:W-:-:S04]  /*a160*/  USEL UR7, UR7, URZ, UP1 ;  /* 0x0000003f07077287 */ /* 0x000fc80008800000 */
[----:B------:R-:W-:Y:S01]  /*a170*/  LOP3.LUT R9, R9, UR10, RZ, 0x3c, !PT ;  /* 0x0000000a09097c12 */ /* 0x000fe2000f8e3cff */
[----:B------:R-:W-:Y:S07]  /*a180*/  @P2 BRA `(.L_x_46) ;  /* 0xffffffc800e42947 */ /* 0x000fee000383ffff */
.L_x_35:
[----:B------:R-:W1:Y:S01]  /*a190*/  SHFL.BFLY PT, R0, R3, 0x1, 0x1f ;  /* 0x0c201f0003007f89 */ /* 0x000e6200000e0000 */
[----:B------:R-:W-:Y:S01]  /*a1a0*/  BSSY B0, `(.L_x_47) ;  /* 0x0000024000007945 */ /* 0x000fe20003800000 */
[----:B------:R-:W-:Y:S01]  /*a1b0*/  MOV R8, 0x3f800000 ;  /* 0x3f80000000087802 */ /* 0x000fe20000000f00 */
[----:B------:R-:W-:Y:S01]  /*a1c0*/  IMAD.MOV.U32 R11, RZ, RZ, 0x7f800000 ;  /* 0x7f800000ff0b7424 */ /* 0x000fe200078e00ff */
[----:B------:R-:W2:Y:S01]  /*a1d0*/  SHFL.BFLY PT, R5, R4, 0x1, 0x1f ;  /* 0x0c201f0004057f89 */ /* 0x000ea200000e0000 */
[----:B------:R-:W-:Y:S01]  /*a1e0*/  MOV R2, 0x3f800000 ;  /* 0x3f80000000027802 */ /* 0x000fe20000000f00 */
[----:B-1----:R-:W-:Y:S01]  /*a1f0*/  FADD R0, R0, R3 ;  /* 0x0000000300007221 */ /* 0x002fe20000000000 */
[----:B--2---:R-:W-:-:S04]  /*a200*/  FADD R16, R5, R4 ;  /* 0x0000000405107221 */ /* 0x004fc80000000000 */
[----:B------:R-:W1:Y:S04]  /*a210*/  SHFL.BFLY PT, R9, R0, 0x2, 0x1f ;  /* 0x0c401f0000097f89 */ /* 0x000e6800000e0000 */
[----:B------:R-:W2:Y:S01]  /*a220*/  SHFL.BFLY PT, R17, R16, 0x2, 0x1f ;  /* 0x0c401f0010117f89 */ /* 0x000ea200000e0000 */
[C---:B-1----:R-:W-:Y:S01]  /*a230*/  FSETP.NE.AND P0, PT, R0.reuse, -R9, PT ;  /* 0x800000090000720b */ /* 0x042fe20003f05000 */
[----:B------:R-:W-:Y:S01]  /*a240*/  FADD R4, R0, R9 ;  /* 0x0000000900047221 */ /* 0x000fe20000000000 */
[----:B------:R-:W-:Y:S02]  /*a250*/  IMAD.MOV.U32 R9, RZ, RZ, 0x7f800000 ;  /* 0x7f800000ff097424 */ /* 0x000fe400078e00ff */
[----:B--2---:R-:W-:-:S09]  /*a260*/  FADD R5, R16, R17 ;  /* 0x0000001110057221 */ /* 0x004fd20000000000 */
[----:B------:R-:W-:Y:S05]  /*a270*/  @!P0 BRA `(.L_x_48) ;  /* 0x0000000000588947 */ /* 0x000fea0003800000 */
[----:B------:R-:W-:Y:S01]  /*a280*/  IADD3 R0, R4, 0x1800000, RZ ;  /* 0x0180000004007810 */ /* 0x000fe20007ffe0ff */
[----:B------:R-:W-:Y:S03]  /*a290*/  BSSY B1, `(.L_x_49) ;  /* 0x000000d000017945 */ /* 0x000fe60003800000 */
[----:B------:R-:W-:-:S04]  /*a2a0*/  LOP3.LUT R0, R0, 0x7f800000, RZ, 0xc0, !PT ;  /* 0x7f80000000007812 */ /* 0x000fc800078ec0ff */
[----:B------:R-:W-:-:S13]  /*a2b0*/  ISETP.GT.U32.AND P0, PT, R0, 0x1ffffff, PT ;  /* 0x01ffffff0000780c */ /* 0x000fda0003f04070 */
[----:B------:R-:W-:Y:S05]  /*a2c0*/  @P0 BRA `(.L_x_50) ;  /* 0x0000000000140947 */ /* 0x000fea0003800000 */
[----:B------:R-:W-:Y:S02]  /*a2d0*/  MOV R2, R4 ;  /* 0x0000000400027202 */ /* 0x000fe40000000f00 */
[----:B------:R-:W-:-:S07]  /*a2e0*/  MOV R15, 0xa300 ;  /* 0x0000a300000f7802 */ /* 0x000fce0000000f00 */
[----:B------:R-:W-:Y:S05]  /*a2f0*/  CALL.REL.NOINC `($__internal_0_$__cuda_sm20_rcp_rn_f32_slowpath) ;  /* 0x0000003000647944 */ /* 0x000fea0003c00000 */
[----:B------:R-:W-:Y:S01]  /*a300*/  IMAD.MOV.U32 R2, RZ, RZ, R0 ;  /* 0x000000ffff027224 */ /* 0x000fe200078e0000 */
[----:B------:R-:W-:Y:S06]  /*a310*/  BRA `(.L_x_51) ;  /* 0x0000000000107947 */ /* 0x000fec0003800000 */
.L_x_50:
[----:B------:R-:W1:Y:S02]  /*a320*/  MUFU.RCP R3, R4 ;  /* 0x0000000400037308 */ /* 0x000e640000001000 */
[----:B-1----:R-:W-:-:S04]  /*a330*/  FFMA R0, R4, R3, -1 ;  /* 0xbf80000004007423 */ /* 0x002fc80000000003 */
[----:B------:R-:W-:-:S04]  /*a340*/  FADD.FTZ R0, -R0, -RZ ;  /* 0x800000ff00007221 */ /* 0x000fc80000010100 */
[----:B------:R-:W-:-:S07]  /*a350*/  FFMA R2, R3, R0, R3 ;  /* 0x0000000003027223 */ /* 0x000fce0000000003 */
.L_x_51:
[----:B------:R-:W-:Y:S05]  /*a360*/  BSYNC B1 ;  /* 0x0000000000017941 */ /* 0x000fea0003800000 */
.L_x_49:
[----:B------:R-:W-:Y:S01]  /*a370*/  FSETP.GEU.AND P0, PT, |R4|, 1.175494350822287508e-38, PT ;  /* 0x008000000400780b */ /* 0x000fe20003f0e200 */
[----:B------:R-:W-:-:S12]  /*a380*/  ULDC UR4, c[0x0][0x600] ;  /* 0x0001800000047ab9 */ /* 0x000fd80000000800 */
[----:B------:R-:W-:-:S04]  /*a390*/  @!P0 FMUL R4, R4, 16777216 ;  /* 0x4b80000004048820 */ /* 0x000fc80000400000 */
[----:B------:R-:W1:Y:S02]  /*a3a0*/  MUFU.LG2 R0, R4 ;  /* 0x0000000400007308 */ /* 0x000e640000000c00 */
[----:B-1----:R-:W-:-:S04]  /*a3b0*/  @!P0 FADD R0, R0, -24 ;  /* 0xc1c0000000008421 */ /* 0x002fc80000000000 */
[----:B------:R-:W-:-:S04]  /*a3c0*/  FMUL R11, R0, 0.69314718246459960938 ;  /* 0x3f317218000b7820 */ /* 0x000fc80000400000 */
[----:B------:R-:W-:-:S07]  /*a3d0*/  FFMA R11, R6, UR4, R11 ;  /* 0x00000004060b7c23 */ /* 0x000fce000800000b */
.L_x_48:
[----:B------:R-:W-:Y:S05]  /*a3e0*/  BSYNC B0 ;  /* 0x0000000000007941 */ /* 0x000fea0003800000 */
.L_x_47:
[----:B------:R-:W-:Y:S01]  /*a3f0*/  FSETP.NE.AND P0, PT, R16, -R17, PT ;  /* 0x800000111000720b */ /* 0x000fe20003f05000 */
[----:B------:R-:W-:Y:S01]  /*a400*/  ULDC UR4, c[0x0][0x608] ;  /* 0x0001820000047ab9 */ /* 0x000fe20000000800 */
[----:B------:R-:W-:Y:S01]  /*a410*/  BSSY B0, `(.L_x_52) ;  /* 0x0000031000007945 */ /* 0x000fe20003800000 */
[----:B------:R-:W-:-:S04]  /*a420*/  FMUL R2, R2, UR4 ;  /* 0x0000000402027c20 */ /* 0x000fc80008400000 */
        /* <DEDUP_REMOVED lines=24> */
[----:B------:R-:W-:Y:S06]  /*a5b0*/  @!P0 BRA `(.L_x_53) ;  /* 0x0000000000588947 */ /* 0x000fec0003800000 */
        /* <DEDUP_REMOVED lines=10> */
.L_x_55:
[----:B------:R-:W1:Y:S02]  /*a660*/  MUFU.RCP R8, R5 ;  /* 0x0000000500087308 */ /* 0x000e640000001000 */
[----:B-1----:R-:W-:-:S04]  /*a670*/  FFMA R0, R5, R8, -1 ;  /* 0xbf80000005007423 */ /* 0x002fc80000000008 */
[----:B------:R-:W-:-:S04]  /*a680*/  FADD.FTZ R3, -R0, -RZ ;  /* 0x800000ff00037221 */ /* 0x000fc80000010100 */
[----:B------:R-:W-:-:S07]  /*a690*/  FFMA R8, R8, R3, R8 ;  /* 0x0000000308087223 */ /* 0x000fce0000000008 */
.L_x_56:
[----:B------:R-:W-:Y:S05]  /*a6a0*/  BSYNC B1 ;  /* 0x0000000000017941 */ /* 0x000fea0003800000 */
.L_x_54:
[----:B------:R-:W-:Y:S01]  /*a6b0*/  FSETP.GEU.AND P0, PT, |R5|, 1.175494350822287508e-38, PT ;  /* 0x008000000500780b */ /* 0x000fe20003f0e200 */
[----:B------:R-:W-:-:S12]  /*a6c0*/  ULDC UR4, c[0x0][0x600] ;  /* 0x0001800000047ab9 */ /* 0x000fd80000000800 */
[----:B------:R-:W-:-:S04]  /*a6d0*/  @!P0 FMUL R5, R5, 16777216 ;  /* 0x4b80000005058820 */ /* 0x000fc80000400000 */
[----:B------:R-:W1:Y:S02]  /*a6e0*/  MUFU.LG2 R0, R5 ;  /* 0x0000000500007308 */ /* 0x000e640000000c00 */
[----:B-1----:R-:W-:-:S04]  /*a6f0*/  @!P0 FADD R0, R0, -24 ;  /* 0xc1c0000000008421 */ /* 0x002fc80000000000 */
[----:B------:R-:W-:-:S04]  /*a700*/  FMUL R0, R0, 0.69314718246459960938 ;  /* 0x3f31721800007820 */ /* 0x000fc80000400000 */
[----:B------:R-:W-:-:S07]  /*a710*/  FFMA R9, R7, UR4, R0 ;  /* 0x0000000407097c23 */ /* 0x000fce0008000000 */
.L_x_53:
[----:B------:R-:W-:Y:S05]  /*a720*/  BSYNC B0 ;  /* 0x0000000000007941 */ /* 0x000fea0003800000 */
.L_x_52:
[----:B------:R-:W-:Y:S01]  /*a730*/  UISETP.NE.AND UP0, UPT, UR36, 0x1, UPT ;  /* 0x000000012400788c */ /* 0x000fe2000bf05270 */
[----:B------:R-:W1:Y:S03]  /*a740*/  S2R R2, SR_TID.X ;  /* 0x0000000000027919 */ /* 0x000e660000002100 */
[----:B------:R-:W-:-:S06]  /*a750*/  USEL UR4, URZ, 0x1, UP0 ;  /* 0x000000013f047887 */ /* 0x000fcc0008000000 */
[----:B------:R-:W-:Y:S01]  /*a760*/  MOV R0, UR4 ;  /* 0x0000000400007c02 */ /* 0x000fe20008000f00 */
[----:B------:R-:W-:Y:S02]  /*a770*/  ULDC UR4, c[0x0][0x608] ;  /* 0x0001820000047ab9 */ /* 0x000fe40000000800 */
[----:B------:R-:W-:Y:S01]  /*a780*/  FMUL R8, R8, UR4 ;  /* 0x0000000408087c20 */ /* 0x000fe20008400000 */
[----:B------:R-:W-:-:S04]  /*a790*/  SHF.L.U32 R0, R0, 0x1f, RZ ;  /* 0x0000001f00007819 */ /* 0x000fc800000006ff */
[----:B------:R-:W2:Y:S01]  /*a7a0*/  SYNCS.PHASECHK.TRANS64.TRYWAIT P0, [UR32+0x8], R0 ;  /* 0x00000800ff0075a7 */ /* 0x000ea20008000160 */
[C---:B-1----:R-:W-:Y:S02]  /*a7b0*/  LOP3.LUT P1, RZ, R2.reuse, 0x3, RZ, 0xc0, !PT ;  /* 0x0000000302ff7812 */ /* 0x042fe4000782c0ff */
[----:B------:R-:W-:Y:S01]  /*a7c0*/  LOP3.LUT R16, R2, 0x7f, RZ, 0xc0, !PT ;  /* 0x0000007f02107812 */ /* 0x000fe200078ec0ff */
[----:B--2---:R-:W-:Y:S10]  /*a7d0*/  @!P0 BRA `(.L_x_57) ;  /* 0x00000028009c8947 */ /* 0x004ff40003800000 */
.L_x_109:
[----:B------:R-:W-:Y:S01]  /*a7e0*/  ULDC.64 UR10, c[0x0][0x208] ;  /* 0x00008200000a7ab9 */ /* 0x000fe20000000a00 */
[----:B------:R-:W-:Y:S01]  /*a7f0*/  BSSY B0, `(.L_x_58) ;  /* 0x0000019000007945 */ /* 0x000fe20003800000 */
[----:B------:R-:W-:-:S03]  /*a800*/  SHF.R.U32.HI R17, RZ, 0x5, R16 ;  /* 0x00000005ff117819 */ /* 0x000fc60000011610 */
[----:B------:R-:W-:Y:S05]  /*a810*/  @P1 BRA `(.L_x_59) ;  /* 0x0000000000581947 */ /* 0x000fea0003800000 */
[----:B------:R-:W2:Y:S01]  /*a820*/  S2UR UR4, SR_CTAID.Y ;  /* 0x00000000000479c3 */ /* 0x000ea20000002600 */
[----:B-1----:R-:W-:Y:S01]  /*a830*/  SHF.R.U32.HI R0, RZ, 0x2, R2 ;  /* 0x00000002ff007819 */ /* 0x002fe20000011602 */
[----:B------:R-:W-:Y:S01]  /*a840*/  USHF.L.U32 UR8, UR37, 0x6, URZ ;  /* 0x0000000625087899 */ /* 0x000fe2000800063f */
[----:B------:R-:W-:Y:S01]  /*a850*/  SHF.L.U32 R3, R17, 0x4, RZ ;  /* 0x0000000411037819 */ /* 0x000fe200000006ff */
[----:B------:R-:W-:Y:S01]  /*a860*/  ULDC.64 UR6, c[0x0][0x688] ;  /* 0x0001a20000067ab9 */ /* 0x000fe20000000a00 */
[----:B------:R-:W-:-:S03]  /*a870*/  LOP3.LUT R0, R0, 0x7, RZ, 0xc0, !PT ;  /* 0x0000000700007812 */ /* 0x000fc600078ec0ff */
[----:B------:R-:W1:Y:S01]  /*a880*/  S2UR UR5, SR_CTAID.Z ;  /* 0x00000000000579c3 */ /* 0x000e620000002700 */
[----:B------:R-:W-:-:S05]  /*a890*/  LOP3.LUT R0, R3, 0xfffffff0, R0, 0xe2, !PT ;  /* 0xfffffff003007812 */ /* 0x000fca00078ee200 */
[----:B------:R-:W-:-:S05]  /*a8a0*/  VIADD R3, R0, UR8 ;  /* 0x0000000800037c36 */ /* 0x000fca0008000000 */
[----:B------:R-:W-:Y:S01]  /*a8b0*/  IADD3 R2, R3, 0x8, RZ ;  /* 0x0000000803027810 */ /* 0x000fe20007ffe0ff */
[----:B--2---:R-:W-:-:S04]  /*a8c0*/  UIMAD UR4, UR4, UR6, UR8 ;  /* 0x00000006040472a4 */ /* 0x004fc8000f8e0208 */
[----:B-1----:R-:W-:-:S03]  /*a8d0*/  UIMAD UR4, UR5, UR7, UR4 ;  /* 0x00000007050472a4 */ /* 0x002fc6000f8e0204 */
[----:B------:R-:W-:Y:S02]  /*a8e0*/  ULDC UR5, c[0x0][0x288] ;  /* 0x0000a20000057ab9 */ /* 0x000fe40000000800 */
[----:B------:R-:W-:Y:S02]  /*a8f0*/  ISETP.GE.U32.AND P0, PT, R3, UR5, PT ;  /* 0x0000000503007c0c */ /* 0x000fe4000bf06070 */
[----:B------:R-:W-:Y:S02]  /*a900*/  IADD3 R0, P2, R0, UR4, RZ ;  /* 0x0000000400007c10 */ /* 0x000fe4000ff5e0ff */
[----:B------:R-:W-:Y:S01]  /*a910*/  ISETP.GE.U32.AND P1, PT, R2, UR5, PT ;  /* 0x0000000502007c0c */ /* 0x000fe2000bf26070 */
[----:B------:R-:W-:Y:S01]  /*a920*/  ULDC.64 UR4, c[0x0][0x680] ;  /* 0x0001a00000047ab9 */ /* 0x000fe20000000a00 */
[----:B------:R-:W-:Y:S02]  /*a930*/  IADD3.X R3, RZ, RZ, RZ, P2, !PT ;  /* 0x000000ffff037210 */ /* 0x000fe400017fe4ff */
[----:B------:R-:W-:-:S04]  /*a940*/  LEA R2, P2, R0, UR4, 0x2 ;  /* 0x0000000400027c11 */ /* 0x000fc8000f8410ff */
[----:B------:R-:W-:-:S05]  /*a950*/  LEA.HI.X R3, R0, UR5, R3, 0x2, P2 ;  /* 0x0000000500037c11 */ /* 0x000fca00090f1403 */
[----:B------:R2:W-:Y:S04]  /*a960*/  @!P0 STG.E desc[UR10][R2.64], R11 ;  /* 0x0000000b02008986 */ /* 0x0005e8000c10190a */
[----:B------:R2:W-:Y:S02]  /*a970*/  @!P1 STG.E desc[UR10][R2.64+0x20], R9 ;  /* 0x0000200902009986 */ /* 0x0005e4000c10190a */
.L_x_59:
[----:B------:R-:W-:Y:S05]  /*a980*/  BSYNC B0 ;  /* 0x0000000000007941 */ /* 0x000fea0003800000 */
.L_x_58:
[----:B------:R-:W-:Y:S01]  /*a990*/  ULDC.64 UR4, c[0x0][0x730] ;  /* 0x0001cc0000047ab9 */ /* 0x000fe20000000a00 */
[-C--:B------:R-:W-:Y:S01]  /*a9a0*/  FMUL R90, R90, R8.reuse ;  /* 0x000000085a5a7220 */ /* 0x080fe20000400000 */
[----:B------:R-:W-:Y:S01]  /*a9b0*/  ISETP.NE.U32.AND P0, PT, RZ, UR4, PT ;  /* 0x00000004ff007c0c */ /* 0x000fe2000bf05070 */
[-C--:B------:R-:W-:Y:S01]  /*a9c0*/  FMUL R44, R91, R8.reuse ;  /* 0x000000085b2c7220 */ /* 0x080fe20000400000 */
[-C--:B------:R-:W-:Y:S01]  /*a9d0*/  FMUL R94, R94, R8.reuse ;  /* 0x000000085e5e7220 */ /* 0x080fe20000400000 */
[-C--:B------:R-:W-:Y:S01]  /*a9e0*/  FMUL R48, R95, R8.reuse ;  /* 0x000000085f307220 */ /* 0x080fe20000400000 */
[----:B------:R-:W-:Y:S01]  /*a9f0*/  ISETP.NE.AND.EX P0, PT, RZ, UR5, PT, P0 ;  /* 0x00000005ff007c0c */ /* 0x000fe2000bf05300 */
        /* <DEDUP_REMOVED lines=20> */
[----:B------:R-:W-:Y:S06]  /*ab40*/  @P0 BRA `(.L_x_60) ;  /* 0x0000000000200947 */ /* 0x000fec0003800000 */
[----:B------:R-:W-:Y:S02]  /*ab50*/  ULDC.64 UR4, c[0x0][0x728] ;  /* 0x0001ca0000047ab9 */ /* 0x000fe40000000a00 */
[----:B------:R-:W-:-:S04]  /*ab60*/  ISETP.NE.U32.AND P0, PT, RZ, UR4, PT ;  /* 0x00000004ff007c0c */ /* 0x000fc8000bf05070 */
[----:B------:R-:W-:-:S13]  /*ab70*/  ISETP.NE.AND.EX P0, PT, RZ, UR5, PT, P0 ;  /* 0x00000005ff007c0c */ /* 0x000fda000bf05300 */
[----:B------:R-:W-:Y:S05]  /*ab80*/  @!P0 BRA `(.L_x_61) ;  /* 0x00000000000c8947 */ /* 0x000fea0003800000 */
[----:B-12---:R-:W1:Y:S02]  /*ab90*/  LDC.64 R2, c[0x0][0x728] ;  /* 0x0001ca00ff027b82 */ /* 0x006e640000000a00 */
[----:B-1----:R4:W5:Y:S01]  /*aba0*/  LDG.E R2, desc[UR10][R2.64] ;  /* 0x0000000a02027981 */ /* 0x002962000c1e1900 */
[----:B------:R-:W-:Y:S05]  /*abb0*/  BRA `(.L_x_60) ;  /* 0x0000000000047947 */ /* 0x000fea0003800000 */
.L_x_61:
[----:B--2---:R-:W3:Y:S02]  /*abc0*/  LDC R2, c[0x0][0x720] ;  /* 0x0001c800ff027b82 */ /* 0x004ee40000000800 */
.L_x_60:
[----:B-1----:R-:W-:Y:S01]  /*abd0*/  MOV R0, RZ ;  /* 0x000000ff00007202 */ /* 0x002fe20000000f00 */
[----:B---3-5:R-:W-:-:S03]  /*abe0*/  IMAD.MOV.U32 R53, RZ, RZ, R2 ;  /* 0x000000ffff357224 */ /* 0x028fc600078e0002 */
[----:B------:R-:W-:-:S13]  /*abf0*/  LOP3.LUT P0, RZ, R0, 0x1bf, RZ, 0xc0, !PT ;  /* 0x000001bf00ff7812 */ /* 0x000fda000780c0ff */
[----:B------:R-:W-:Y:S05]  /*ac00*/  @!P0 BRA `(.L_x_62) ;  /* 0x0000000000408947 */ /* 0x000fea0003800000 */
[----:B------:R-:W-:Y:S01]  /*ac10*/  MOV R0, 0x0 ;  /* 0x0000000000007802 */ /* 0x000fe20000000f00 */
[----:B------:R-:W-:Y:S01]  /*ac20*/  ULDC.64 UR4, c[0x4][0x70] ;  /* 0x01001c0000047ab9 */ /* 0x000fe20000000a00 */
[----:B------:R-:W-:Y:S01]  /*ac30*/  ULDC.64 UR6, c[0x4][0x8] ;  /* 0x0100020000067ab9 */ /* 0x000fe20000000a00 */
[----:B------:R-:W-:Y:S01]  /*ac40*/  MOV R4, UR4 ;  /* 0x0000000400047c02 */ /* 0x000fe20008000f00 */
[----:B--2-4-:R1:W2:Y:S01]  /*ac50*/  LDC.64 R2, c[0x4][R0] ;  /* 0x0100000000027b82 */ /* 0x0142a20000000a00 */
[----:B------:R-:W-:Y:S01]  /*ac60*/  MOV R5, UR5 ;  /* 0x0000000500057c02 */ /* 0x000fe20008000f00 */
[----:B------:R-:W-:Y:S01]  /*ac70*/  ULDC.64 UR4, c[0x4][0x78] ;  /* 0x01001e0000047ab9 */ /* 0x000fe20000000a00 */
[----:B------:R-:W-:Y:S01]  /*ac80*/  MOV R10, UR6 ;  /* 0x00000006000a7c02 */ /* 0x000fe20008000f00 */
[----:B------:R-:W-:Y:S01]  /*ac90*/  IMAD.U32 R6, RZ, RZ, UR4 ;  /* 0x00000004ff067e24 */ /* 0x000fe2000f8e00ff */
[----:B------:R-:W-:Y:S01]  /*aca0*/  MOV R7, UR5 ;  /* 0x0000000500077c02 */ /* 0x000fe20008000f00 */
[----:B------:R-:W-:Y:S01]  /*acb0*/  IMAD.U32 R11, RZ, RZ, UR7 ;  /* 0x00000007ff0b7e24 */ /* 0x000fe2000f8e00ff */
[----:B------:R-:W-:Y:S01]  /*acc0*/  MOV R8, 0x70 ;  /* 0x0000007000087802 */ /* 0x000fe20000000f00 */
[----:B------:R-:W-:Y:S01]  /*acd0*/  IMAD.MOV.U32 R13, RZ, RZ, RZ ;  /* 0x000000ffff0d7224 */ /* 0x000fe200078e00ff */
[----:B-1----:R-:W-:-:S07]  /*ace0*/  MOV R12, 0x1 ;  /* 0x00000001000c7802 */ /* 0x002fce0000000f00 */
[----:B------:R-:W-:-:S07]  /*acf0*/  LEPC R20, `(.L_x_62) ;  /* 0x000000001014794e */ /* 0x000fce0000000000 */
[----:B--2---:R-:W-:Y:S05]  /*ad00*/  CALL.ABS.NOINC R2 ;  /* 0x0000000002007343 */ /* 0x004fea0003c00000 */
.L_x_62:
[----:B------:R-:W-:Y:S02]  /*ad10*/  MOV R18, UR38 ;  /* 0x0000002600127c02 */ /* 0x000fe40008000f00 */
[----:B--2-4-:R-:W-:-:S05]  /*ad20*/  MOV R3, UR36 ;  /* 0x0000002400037c02 */ /* 0x014fca0008000f00 */
[----:B------:R-:W-:-:S04]  /*ad30*/  IMAD R18, R3, 0x2200, R18 ;  /* 0x0000220003127824 */ /* 0x000fc800078e0212 */
[----:B------:R-:W-:-:S05]  /*ad40*/  VIADD R19, R18, 0xffffde00 ;  /* 0xffffde0012137836 */ /* 0x000fca0000000000 */
[----:B------:R-:W-:-:S13]  /*ad50*/  LOP3.LUT P0, RZ, R19, 0x1b0, RZ, 0xc0, !PT ;  /* 0x000001b013ff7812 */ /* 0x000fda000780c0ff */
[----:B------:R-:W-:Y:S05]  /*ad60*/  @!P0 BRA `(.L_x_63) ;  /* 0x0000000000408947 */ /* 0x000fea0003800000 */
[----:B------:R-:W-:Y:S01]  /*ad70*/  MOV R0, 0x0 ;  /* 0x0000000000007802 */ /* 0x000fe20000000f00 */
[----:B------:R-:W-:Y:S01]  /*ad80*/  ULDC.64 UR4, c[0x4][0x70] ;  /* 0x01001c0000047ab9 */ /* 0x000fe20000000a00 */
[----:B------:R-:W-:Y:S01]  /*ad90*/  ULDC.64 UR6, c[0x4][0x78] ;  /* 0x01001e0000067ab9 */ /* 0x000fe20000000a00 */
[----:B------:R-:W-:Y:S01]  /*ada0*/  MOV R4, UR4 ;  /* 0x0000000400047c02 */ /* 0x000fe20008000f00 */
[----:B------:R1:W2:Y:S01]  /*adb0*/  LDC.64 R2, c[0x4][R0] ;  /* 0x0100000000027b82 */ /* 0x0002a20000000a00 */
[----:B------:R-:W-:Y:S01]  /*adc0*/  MOV R5, UR5 ;  /* 0x0000000500057c02 */ /* 0x000fe20008000f00 */
[----:B------:R-:W-:Y:S01]  /*add0*/  ULDC.64 UR4, c[0x4][0x10] ;  /* 0x0100040000047ab9 */ /* 0x000fe20000000a00 */
[----:B------:R-:W-:Y:S01]  /*ade0*/  IMAD.U32 R6, RZ, RZ, UR6 ;  /* 0x00000006ff067e24 */ /* 0x000fe2000f8e00ff */
[----:B------:R-:W-:Y:S01]  /*adf0*/  MOV R7, UR7 ;  /* 0x0000000700077c02 */ /* 0x000fe20008000f00 */
[----:B------:R-:W-:Y:S01]  /*ae00*/  IMAD.U32 R11, RZ, RZ, UR5 ;  /* 0x00000005ff0b7e24 */ /* 0x000fe2000f8e00ff */
[----:B------:R-:W-:Y:S01]  /*ae10*/  MOV R10, UR4 ;  /* 0x00000004000a7c02 */ /* 0x000fe20008000f00 */
[----:B------:R-:W-:Y:S01]  /*ae20*/  IMAD.MOV.U32 R13, RZ, RZ, RZ ;  /* 0x000000ffff0d7224 */ /* 0x000fe200078e00ff */
[----:B------:R-:W-:-:S02]  /*ae30*/  MOV R8, 0x70 ;  /* 0x0000007000087802 */ /* 0x000fc40000000f00 */
[----:B-1----:R-:W-:-:S07]  /*ae40*/  MOV R12, 0x1 ;  /* 0x00000001000c7802 */ /* 0x002fce0000000f00 */
[----:B------:R-:W-:-:S07]  /*ae50*/  LEPC R20, `(.L_x_63) ;  /* 0x000000001014794e */ /* 0x000fce0000000000 */
[----:B--2---:R-:W-:Y:S05]  /*ae60*/  CALL.ABS.NOINC R2 ;  /* 0x0000000002007343 */ /* 0x004fea0003c00000 */
.L_x_63:
[----:B------:R-:W1:Y:S01]  /*ae70*/  S2R R5, SR_TID.X ;  /* 0x0000000000057919 */ /* 0x000e620000002100 */
[----:B------:R-:W-:Y:S01]  /*ae80*/  ULDC.64 UR4, c[0x0][0x730] ;  /* 0x0001cc0000047ab9 */ /* 0x000fe20000000a00 */
[----:B------:R-:W-:Y:S02]  /*ae90*/  IADD3 R16, R16, 0x1f, RZ ;  /* 0x0000001f10107810 */ /* 0x000fe40007ffe0ff */
[----:B------:R-:W-:Y:S02]  /*aea0*/  ISETP.NE.U32.AND P0, PT, RZ, UR4, PT ;  /* 0x00000004ff007c0c */ /* 0x000fe4000bf05070 */
[----:B------:R-:W-:Y:S02]  /*aeb0*/  ISETP.GT.U32.AND P1, PT, R16, 0x3e, PT ;  /* 0x0000003e1000780c */ /* 0x000fe40003f24070 */
[----:B------:R-:W-:-:S13]  /*aec0*/  ISETP.NE.AND.EX P0, PT, RZ, UR5, PT, P0 ;  /* 0x00000005ff007c0c */ /* 0x000fda000bf05300 */
[----:B------:R-:W2:Y:S01]  /*aed0*/  @P0 LDC R53, c[0x0][0x720] ;  /* 0x0001c800ff350b82 */ /* 0x000ea20000000800 */
[C---:B-1----:R-:W-:Y:S02]  /*aee0*/  SHF.L.U32 R0, R5.reuse, 0x5, RZ ;  /* 0x0000000505007819 */ /* 0x042fe400000006ff */
[----:B------:R-:W-:Y:S02]  /*aef0*/  SHF.R.U32.HI R3, RZ, 0x1, R5 ;  /* 0x00000001ff037819 */ /* 0x000fe40000011605 */
[C---:B------:R-:W-:Y:S02]  /*af00*/  LOP3.LUT R2, R0.reuse, 0xc0, RZ, 0xc0, !PT ;  /* 0x000000c000027812 */ /* 0x040fe400078ec0ff */
[----:B------:R-:W-:Y:S02]  /*af10*/  LOP3.LUT R4, R0, 0x20, RZ, 0xc0, !PT ;  /* 0x0000002000047812 */ /* 0x000fe400078ec0ff */
[----:B------:R-:W-:Y:S02]  /*af20*/  LOP3.LUT R2, R2, 0x8, R3, 0xf8, !PT ;  /* 0x0000000802027812 */ /* 0x000fe400078ef803 */
[----:B------:R-:W-:Y:S01]  /*af30*/  SHF.L.U32 R3, R5, 0x2, RZ ;  /* 0x0000000205037819 */ /* 0x000fe200000006ff */
[----:B------:R-:W-:Y:S01]  /*af40*/  IMAD R4, R17, 0x200, R4 ;  /* 0x0000020011047824 */ /* 0x000fe200078e0204 */
[----:B------:R-:W-:Y:S01]  /*af50*/  LOP3.LUT R0, R0, 0x100, RZ, 0xc0, !PT ;  /* 0x0000010000007812 */ /* 0x000fe200078ec0ff */
[-C--:B--2---:R-:W-:Y:S01]  /*af60*/  FMUL R9, R24, R53.reuse ;  /* 0x0000003518097220 */ /* 0x084fe20000400000 */
[----:B------:R-:W-:Y:S01]  /*af70*/  LOP3.LUT R3, R2, 0x18, R3, 0x78, !PT ;  /* 0x0000001802037812 */ /* 0x000fe200078e7803 */
[-C--:B------:R-:W-:Y:S01]  /*af80*/  FMUL R6, R94, R53.reuse ;  /* 0x000000355e067220 */ /* 0x080fe20000400000 */
[----:B------:R-:W-:Y:S01]  /*af90*/  LOP3.LUT P0, RZ, R5, 0x4, RZ, 0xc0, !PT ;  /* 0x0000000405ff7812 */ /* 0x000fe2000780c0ff */
[-C--:B------:R-:W-:Y:S01]  /*afa0*/  FMUL R5, R22, R53.reuse ;  /* 0x0000003516057220 */ /* 0x080fe20000400000 */
[----:B------:R-:W-:Y:S01]  /*afb0*/  IADD3 R3, R3, R4, R0 ;  /* 0x0000000403037210 */ /* 0x000fe20007ffe000 */
        /* <DEDUP_REMOVED lines=14> */
[----:B------:R-:W-:Y:S01]  /*b0a0*/  F2FP.F16.F32.PACK_AB R56, R5, R0 ;  /* 0x000000000538723e */ /* 0x000fe200000000ff */
[-C--:B------:R-:W-:Y:S01]  /*b0b0*/  FMUL R26, R34, R53.reuse ;  /* 0x00000035221a7220 */ /* 0x080fe20000400000 */
[----:B------:R-:W-:Y:S01]  /*b0c0*/  MOV R0, 0x10 ;  /* 0x0000001000007802 */ /* 0x000fe20000000f00 */
        /* <DEDUP_REMOVED lines=31> */
[----:B------:R-:W-:Y:S01]  /*b2c0*/  FMUL R53, R134, R53 ;  /* 0x0000003586357220 */ /* 0x000fe20000400000 */
[----:B------:R-:W-:Y:S01]  /*b2d0*/  F2FP.F16.F32.PACK_AB R9, R15, R10 ;  /* 0x0000000a0f09723e */ /* 0x000fe200000000ff */
[----:B------:R-:W-:Y:S01]  /*b2e0*/  IMAD R19, R3, 0x2, R19 ;  /* 0x0000000203137824 */ /* 0x000fe200078e0213 */
[----:B------:R-:W-:-:S02]  /*b2f0*/  F2FP.F16.F32.PACK_AB R57, R7, R2 ;  /* 0x000000020739723e */ /* 0x000fc400000000ff */
[----:B------:R-:W-:Y:S02]  /*b300*/  F2FP.F16.F32.PACK_AB R8, R13, R8 ;  /* 0x000000080d08723e */ /* 0x000fe400000000ff */
[----:B------:R-:W-:Y:S02]  /*b310*/  F2FP.F16.F32.PACK_AB R10, R17, R12 ;  /* 0x0000000c110a723e */ /* 0x000fe400000000ff */
[----:B------:R-:W-:Y:S02]  /*b320*/  F2FP.F16.F32.PACK_AB R11, R21, R14 ;  /* 0x0000000e150b723e */ /* 0x000fe400000000ff */
[----:B------:R-:W-:Y:S01]  /*b330*/  SEL R0, R0, 0xfffffff0, !P0 ;  /* 0xfffffff000007807 */ /* 0x000fe20004000000 */
[----:B------:R-:W-:Y:S06]  /*b340*/  @P1 BRA `(.L_x_64) ;  /* 0x0000000000041947 */ /* 0x000fec0003800000 */
[----:B------:R-:W-:-:S04]  /*b350*/  DEPBAR.LE SB0, 0x1 ;  /* 0x000080400000791a */ /* 0x000fc80000000000 */
.L_x_64:
[----:B------:R-:W-:Y:S05]  /*b360*/  WARPSYNC.ALL ;  /* 0x0000000000007948 */ /* 0x000fea0003800000 */
[----:B------:R-:W-:Y:S01]  /*b370*/  BAR.SYNC.DEFER_BLOCKING 0x1, 0x80 ;  /* 0x0042000000007b1d */ /* 0x000fe20000010000 */
[----:B------:R-:W-:Y:S02]  /*b380*/  LEA R3, R3, R18, 0x1 ;  /* 0x0000001203037211 */ /* 0x000fe400078e08ff */
[----:B------:R-:W-:Y:S02]  /*b390*/  LEA R0, R0, R19, 0x1 ;  /* 0x0000001300007211 */ /* 0x000fe400078e08ff */
[----:B------:R-:W-:Y:S01]  /*b3a0*/  F2FP.F16.F32.PACK_AB R4, R16, R23 ;  /* 0x000000171004723e */ /* 0x000fe200000000ff */
[----:B------:R-:W-:Y:S01]  /*b3b0*/  BSSY B0, `(.L_x_65) ;  /* 0x000001e000007945 */ /* 0x000fe20003800000 */
[----:B------:R-:W-:-:S02]  /*b3c0*/  F2FP.F16.F32.PACK_AB R5, R20, R25 ;  /* 0x000000191405723e */ /* 0x000fc400000000ff */
[----:B------:R-:W-:Y:S02]  /*b3d0*/  F2FP.F16.F32.PACK_AB R6, R22, R27 ;  /* 0x0000001b1606723e */ /* 0x000fe400000000ff */
[----:B------:R-:W-:Y:S02]  /*b3e0*/  F2FP.F16.F32.PACK_AB R7, R24, R29 ;  /* 0x0000001d1807723e */ /* 0x000fe400000000ff */
[----:B------:R-:W-:Y:S02]  /*b3f0*/  F2FP.F16.F32.PACK_AB R12, R26, R31 ;  /* 0x0000001f1a0c723e */ /* 0x000fe400000000ff */
[----:B------:R-:W-:Y:S02]  /*b400*/  F2FP.F16.F32.PACK_AB R13, R28, R33 ;  /* 0x000000211c0d723e */ /* 0x000fe400000000ff */
[----:B------:R-:W-:Y:S02]  /*b410*/  F2FP.F16.F32.PACK_AB R14, R30, R35 ;  /* 0x000000231e0e723e */ /* 0x000fe400000000ff */
[----:B------:R-:W-:Y:S01]  /*b420*/  F2FP.F16.F32.PACK_AB R15, R32, R37 ;  /* 0x00000025200f723e */ /* 0x000fe200000000ff */
[----:B------:R1:W-:Y:S04]  /*b430*/  STSM.16.M88.4 [R3+-0x2200], R56 ;  /* 0xffde003803007844 */ /* 0x0003e80000000200 */
[----:B------:R1:W-:Y:S01]  /*b440*/  STSM.16.M88.4 [R0], R8 ;  /* 0x0000000800007844 */ /* 0x0003e20000000200 */
[----:B------:R-:W-:Y:S01]  /*b450*/  @!PT LDS RZ, [RZ] ;  /* 0x00000000fffff984 */ /* 0x000fe20000000800 */
[----:B------:R-:W-:Y:S01]  /*b460*/  @!PT LDS RZ, [RZ] ;  /* 0x00000000fffff984 */ /* 0x000fe20000000800 */
[----:B------:R-:W-:Y:S01]  /*b470*/  @!PT LDS RZ, [RZ] ;  /* 0x00000000fffff984 */ /* 0x000fe20000000800 */
[----:B------:R-:W-:Y:S01]  /*b480*/  @!PT LDS RZ, [RZ] ;  /* 0x00000000fffff984 */ /* 0x000fe20000000800 */
[----:B------:R2:W-:Y:S06]  /*b490*/  MEMBAR.ALL.CTA ;  /* 0x0000000000007992 */ /* 0x0005ec0000008000 */
[----:B--2---:R-:W2:Y:S02]  /*b4a0*/  FENCE.VIEW.ASYNC.S ;  /* 0x00000000000073c6 */ /* 0x004ea40000000000 */
[----:B--2---:R-:W-:Y:S06]  /*b4b0*/  BAR.SYNC.DEFER_BLOCKING 0x1, 0x80 ;  /* 0x0042000000007b1d */ /* 0x004fec0000010000 */
[----:B------:R-:W-:Y:S05]  /*b4c0*/  @P1 BRA `(.L_x_66) ;  /* 0x0000000000301947 */ /* 0x000fea0003800000 */
[----:B------:R-:W-:Y:S01]  /*b4d0*/  S2UR UR12, SR_CTAID.Z ;  /* 0x00000000000c79c3 */ /* 0x000fe20000002700 */
[----:B------:R-:W-:Y:S01]  /*b4e0*/  R2UR UR8, R18 ;  /* 0x00000000120872ca */ /* 0x000fe200000e0000 */
[----:B------:R-:W-:Y:S01]  /*b4f0*/  ULDC.64 UR4, c[0x0][0x198] ;  /* 0x0000660000047ab9 */ /* 0x000fe20000000a00 */
[----:B------:R-:W-:Y:S02]  /*b500*/  USHF.L.U32 UR10, UR37, 0x6, URZ ;  /* 0x00000006250a7899 */ /* 0x000fe4000800063f */
[----:B------:R-:W-:Y:S01]  /*b510*/  UIADD3 UR4, UP0, UR4, 0x670, URZ ;  /* 0x0000067004047890 */ /* 0x000fe2000ff1e03f */
[----:B------:R-:W-:Y:S02]  /*b520*/  UMOV UR9, URZ ;  /* 0x0000003f00097c82 */ /* 0x000fe40008000000 */
[----:B------:R-:W2:Y:S01]  /*b530*/  S2UR UR11, SR_CTAID.Y ;  /* 0x00000000000b79c3 */ /* 0x000ea20000002600 */
[----:B------:R-:W-:-:S05]  /*b540*/  UIADD3.X UR5, URZ, UR5, URZ, UP0, !UPT ;  /* 0x000000053f057290 */ /* 0x000fca00087fe43f */
[----:B------:R-:W-:-:S09]  /*b550*/  UIADD3 UR8, UR8, -0x2200, URZ ;  /* 0xffffde0008087890 */ /* 0x000fd2000fffe03f */
[----:B--2---:R2:W-:Y:S01]  /*b560*/  UTMASTG.4D [UR8], [UR4] ;  /* 0x00000008040073b5 */ /* 0x0045e20008018000 */
[----:B------:R0:W-:Y:S01]  /*b570*/  UTMACMDFLUSH ;  /* 0x00000000000079b7 */ /* 0x0001e20000000000 */
[----:B--2---:R-:W-:-:S04]  /*b580*/  DEPBAR.LE SB0, 0x1 ;  /* 0x000080400000791a */ /* 0x004fc80000000000 */
.L_x_66:
[----:B------:R-:W-:Y:S05]  /*b590*/  BSYNC B0 ;  /* 0x0000000000007941 */ /* 0x000fea0003800000 */
.L_x_65:
[----:B------:R-:W-:Y:S01]  /*b5a0*/  BAR.SYNC.DEFER_BLOCKING 0x1, 0x80 ;  /* 0x0042000000007b1d */ /* 0x000fe20000010000 */
[----:B-1----:R-:W-:Y:S02]  /*b5b0*/  F2FP.F16.F32.PACK_AB R8, R34, R39 ;  /* 0x000000272208723e */ /* 0x002fe400000000ff */
[----:B------:R-:W-:Y:S02]  /*b5c0*/  F2FP.F16.F32.PACK_AB R9, R36, R41 ;  /* 0x000000292409723e */ /* 0x000fe400000000ff */
[----:B------:R-:W-:Y:S01]  /*b5d0*/  F2FP.F16.F32.PACK_AB R10, R38, R43 ;  /* 0x0000002b260a723e */ /* 0x000fe200000000ff */
[----:B------:R-:W-:Y:S01]  /*b5e0*/  BSSY B0, `(.L_x_67) ;  /* 0x000001c000007945 */ /* 0x000fe20003800000 */
[----:B------:R-:W-:Y:S02]  /*b5f0*/  F2FP.F16.F32.PACK_AB R11, R40, R45 ;  /* 0x0000002d280b723e */ /* 0x000fe400000000ff */
[----:B------:R-:W-:Y:S02]  /*b600*/  F2FP.F16.F32.PACK_AB R20, R42, R47 ;  /* 0x0000002f2a14723e */ /* 0x000fe400000000ff */
[----:B------:R-:W-:-:S02]  /*b610*/  F2FP.F16.F32.PACK_AB R21, R44, R49 ;  /* 0x000000312c15723e */ /* 0x000fc400000000ff */
[----:B------:R-:W-:Y:S02]  /*b620*/  F2FP.F16.F32.PACK_AB R22, R46, R51 ;  /* 0x000000332e16723e */ /* 0x000fe400000000ff */
[----:B------:R-:W-:Y:S01]  /*b630*/  F2FP.F16.F32.PACK_AB R23, R48, R53 ;  /* 0x000000353017723e */ /* 0x000fe200000000ff */
[----:B------:R1:W-:Y:S04]  /*b640*/  STSM.16.M88.4 [R19+0x1000], R4 ;  /* 0x0010000413007844 */ /* 0x0003e80000000200 */
[----:B------:R1:W-:Y:S01]  /*b650*/  STSM.16.M88.4 [R0+0x1000], R12 ;  /* 0x0010000c00007844 */ /* 0x0003e20000000200 */
        /* <DEDUP_REMOVED lines=13> */
[----:B------:R-:W-:Y:S02]  /*b730*/  UMOV UR9, 0x20 ;  /* 0x0000002000097882 */ /* 0x000fe40000000000 */
[----:B------:R-:W2:Y:S01]  /*b740*/  S2UR UR11, SR_CTAID.Y ;  /* 0x00000000000b79c3 */ /* 0x000ea20000002600 */
[----:B------:R-:W-:-:S05]  /*b750*/  UIADD3.X UR5, URZ, UR5, URZ, UP0, !UPT ;  /* 0x000000053f057290 */ /* 0x000fca00087fe43f */
[----:B------:R-:W-:-:S09]  /*b760*/  UIADD3 UR8, UR8, -0x1200, URZ ;  /* 0xffffee0008087890 */ /* 0x000fd2000fffe03f */
[----:B--2---:R2:W-:Y:S01]  /*b770*/  UTMASTG.4D [UR8], [UR4] ;  /* 0x00000008040073b5 */ /* 0x0045e20008018000 */
[----:B------:R0:W-:Y:S01]  /*b780*/  UTMACMDFLUSH ;  /* 0x00000000000079b7 */ /* 0x0001e20000000000 */
[----:B--2---:R-:W-:-:S04]  /*b790*/  DEPBAR.LE SB0, 0x1 ;  /* 0x000080400000791a */ /* 0x004fc80000000000 */
.L_x_68:
[----:B------:R-:W-:Y:S05]  /*b7a0*/  BSYNC B0 ;  /* 0x0000000000007941 */ /* 0x000fea0003800000 */
.L_x_67:
[----:B------:R-:W-:Y:S06]  /*b7b0*/  BAR.SYNC.DEFER_BLOCKING 0x1, 0x80 ;  /* 0x0042000000007b1d */ /* 0x000fec0000010000 */
[----:B------:R-:W-:Y:S01]  /*b7c0*/  BSSY B0, `(.L_x_69) ;  /* 0x0000016000007945 */ /* 0x000fe20003800000 */
[----:B------:R2:W-:Y:S04]  /*b7d0*/  STSM.16.M88.4 [R19], R8 ;  /* 0x0000000813007844 */ /* 0x0005e80000000200 */
[----:B------:R2:W-:Y:S01]  /*b7e0*/  STSM.16.M88.4 [R0], R20 ;  /* 0x0000001400007844 */ /* 0x0005e20000000200 */
[----:B------:R-:W-:Y:S01]  /*b7f0*/  @!PT LDS RZ, [RZ] ;  /* 0x00000000fffff984 */ /* 0x000fe20000000800 */
[----:B------:R-:W-:Y:S01]  /*b800*/  @!PT LDS RZ, [RZ] ;  /* 0x00000000fffff984 */ /* 0x000fe20000000800 */
[----:B------:R-:W-:Y:S01]  /*b810*/  @!PT LDS RZ, [RZ] ;  /* 0x00000000fffff984 */ /* 0x000fe20000000800 */
[----:B------:R-:W-:Y:S01]  /*b820*/  @!PT LDS RZ, [RZ] ;  /* 0x00000000fffff984 */ /* 0x000fe20000000800 */
[----:B------:R3:W-:Y:S06]  /*b830*/  MEMBAR.ALL.CTA ;  /* 0x0000000000007992 */ /* 0x0007ec0000008000 */
[----:B---3--:R-:W3:Y:S02]  /*b840*/  FENCE.VIEW.ASYNC.S ;  /* 0x00000000000073c6 */ /* 0x008ee40000000000 */
[----:B---3--:R-:W-:Y:S06]  /*b850*/  BAR.SYNC.DEFER_BLOCKING 0x1, 0x80 ;  /* 0x0042000000007b1d */ /* 0x008fec0000010000 */
[----:B------:R-:W-:Y:S05]  /*b860*/  @P1 BRA `(.L_x_70) ;  /* 0x00000000002c1947 */ /* 0x000fea0003800000 */
[----:B------:R-:W-:Y:S01]  /*b870*/  S2UR UR12, SR_CTAID.Z ;  /* 0x00000000000c79c3 */ /* 0x000fe20000002700 */
[----:B------:R-:W-:Y:S01]  /*b880*/  R2UR UR8, R18 ;  /* 0x00000000120872ca */ /* 0x000fe200000e0000 */
[----:B------:R-:W-:Y:S01]  /*b890*/  ULDC.64 UR4, c[0x0][0x198] ;  /* 0x0000660000047ab9 */ /* 0x000fe20000000a00 */
[----:B------:R-:W-:Y:S02]  /*b8a0*/  USHF.L.U32 UR10, UR37, 0x6, URZ ;  /* 0x00000006250a7899 */ /* 0x000fe4000800063f */
[----:B------:R-:W-:Y:S01]  /*b8b0*/  UIADD3 UR4, UP0, UR4, 0x670, URZ ;  /* 0x0000067004047890 */ /* 0x000fe2000ff1e03f */
[----:B------:R-:W-:Y:S02]  /*b8c0*/  UMOV UR9, 0x40 ;  /* 0x0000004000097882 */ /* 0x000fe40000000000 */
[----:B------:R-:W3:Y:S01]  /*b8d0*/  S2UR UR11, SR_CTAID.Y ;  /* 0x00000000000b79c3 */ /* 0x000ee20000002600 */
[----:B------:R-:W-:-:S05]  /*b8e0*/  UIADD3.X UR5, URZ, UR5, URZ, UP0, !UPT ;  /* 0x000000053f057290 */ /* 0x000fca00087fe43f */
[----:B------:R-:W-:-:S09]  /*b8f0*/  UIADD3 UR8, UR8, -0x2200, URZ ;  /* 0xffffde0008087890 */ /* 0x000fd2000fffe03f */
[----:B---3--:R3:W-:Y:S02]  /*b900*/  UTMASTG.4D [UR8], [UR4] ;  /* 0x00000008040073b5 */ /* 0x0087e40008018000 */
[----:B---3--:R0:W-:Y:S02]  /*b910*/  UTMACMDFLUSH ;  /* 0x00000000000079b7 */ /* 0x0081e40000000000 */
.L_x_70:
[----:B------:R-:W-:Y:S05]  /*b920*/  BSYNC B0 ;  /* 0x0000000000007941 */ /* 0x000fea0003800000 */
.L_x_69:
[----:B------:R-:W-:Y:S01]  /*b930*/  UIADD3 UR36, UR36, -0x1, URZ ;  /* 0xffffffff24247890 */ /* 0x000fe2000fffe03f */
[----:B------:R-:W-:-:S04]  /*b940*/  DEPBAR.LE SB0, 0x0 ;  /* 0x000080000000791a */ /* 0x000fc80000000000 */
[----:B------:R-:W-:-:S04]  /*b950*/  USHF.L.U32 UR4, UR36, 0x3, URZ ;  /* 0x0000000324047899 */ /* 0x000fc8000800063f */
[----:B------:R-:W-:-:S04]  /*b960*/  ULOP3.LUT UR4, UR4, 0x8, URZ, 0xe2, !UPT ;  /* 0x0000000804047892 */ /* 0x000fc8000f8ee23f */
[----:B------:R-:W-:-:S06]  /*b970*/  ULOP3.LUT UR4, UR4, 0x18, URZ, 0x3c, !UPT ;  /* 0x0000001804047892 */ /* 0x000fcc000f8e3c3f */
[----:B-12---:R-:W-:-:S04]  /*b980*/  IMAD.U32 R0, RZ, RZ, UR4 ;  /* 0x00000004ff007e24 */ /* 0x006fc8000f8e00ff */
[----:B------:R-:W-:Y:S01]  /*b990*/  SYNCS.ARRIVE.TRANS64.A1T0 RZ, [R0+UR38+0x24090], RZ ;  /* 0x024090ff00ff79a7 */ /* 0x000fe20008100026 */
[----:B------:R-:W-:Y:S05]  /*b9a0*/  EXIT ;  /* 0x000000000000794d */ /* 0x000fea0003800000 */
.L_x_6:
[----:B------:R-:W-:-:S08]  /*b9b0*/  UISETP.NE.AND UP0, UPT, UR4, 0x1, UPT ;  /* 0x000000010400788c */ /* 0x000fd0000bf05270 */
[----:B------:R-:W1:-:S00]  /*b9c0*/  USETMAXREG.DEALLOC.CTAPOOL 0x18 ;  /* 0x00000018000079c8 */ /* 0x000e4000080e0500 */
[----:B------:R-:W-:-:S13]  /*b9d0*/  PLOP3.LUT P0, PT, PT, PT, UP0, 0x80, 0x0 ;  /* 0x000000000000781c */ /* 0x000fda0003f0f008 */
[----:B------:R-:W-:Y:S05]  /*b9e0*/  @P0 EXIT ;  /* 0x000000000000094d */ /* 0x000fea0003800000 */
[----:B------:R-:W2:Y:S01]  /*b9f0*/  S2UR UR11, SR_CTAID.X ;  /* 0x00000000000b79c3 */ /* 0x000ea20000002500 */
[----:B------:R-:W-:Y:S01]  /*ba00*/  ULDC UR4, c[0x0][0x28c] ;  /* 0x0000a30000047ab9 */ /* 0x000fe20000000800 */
[----:B------:R-:W-:Y:S01]  /*ba10*/  ELECT P3, URZ, PT ;  /* 0x00000000003f782f */ /* 0x000fe20003860000 */
[----:B------:R-:W-:Y:S01]  /*ba20*/  BSSY B0, `(.L_x_71) ;  /* 0x000003c000007945 */ /* 0x000fe20003800000 */
[----:B------:R-:W-:Y:S01]  /*ba30*/  UIADD3 UR6, UR4, 0x7f, URZ ;  /* 0x0000007f04067890 */ /* 0x000fe2000fffe03f */
[----:B-1----:R-:W-:Y:S02]  /*ba40*/  CS2R R2, SRZ ;  /* 0x0000000000027805 */ /* 0x002fe4000001ff00 */
[----:B------:R-:W-:Y:S01]  /*ba50*/  MOV R7, RZ ;  /* 0x000000ff00077202 */ /* 0x000fe20000000f00 */
[----:B------:R-:W-:Y:S01]  /*ba60*/  USHF.R.S32.HI UR7, URZ, 0x1f, UR6 ;  /* 0x0000001f3f077899 */ /* 0x000fe20008011406 */
[----:B------:R-:W1:Y:S03]  /*ba70*/  S2UR UR36, SR_CTAID.Y ;  /* 0x00000000002479c3 */ /* 0x000e660000002600 */
[----:B------:R-:W-:-:S04]  /*ba80*/  ULEA.HI UR7, UR7, UR6, URZ, 0x7 ;  /* 0x0000000607077291 */ /* 0x000fc8000f8f383f */
[----:B------:R-:W-:Y:S01]  /*ba90*/  USHF.R.S32.HI UR7, URZ, 0x7, UR7 ;  /* 0x000000073f077899 */ /* 0x000fe20008011407 */
[----:B------:R-:W3:Y:S01]  /*baa0*/  S2UR UR37, SR_CTAID.Z ;  /* 0x00000000002579c3 */ /* 0x000ee20000002700 */
[----:B--2---:R-:W-:-:S04]  /*bab0*/  USHF.L.U32 UR11, UR11, 0x7, URZ ;  /* 0x000000070b0b7899 */ /* 0x004fc8000800063f */
[----:B------:R-:W-:-:S04]  /*bac0*/  UIADD3 UR4, UR11, 0xff, URZ ;  /* 0x000000ff0b047890 */ /* 0x000fc8000fffe03f */
[----:B------:R-:W-:-:S04]  /*bad0*/  USHF.R.U32.HI UR4, URZ, 0x7, UR4 ;  /* 0x000000073f047899 */ /* 0x000fc80008011604 */
[----:B------:R-:W-:-:S04]  /*bae0*/  UISETP.LT.AND UP0, UPT, UR4, UR7, UPT ;  /* 0x000000070400728c */ /* 0x000fc8000bf01270 */
[----:B------:R-:W-:Y:S01]  /*baf0*/  USEL UR4, UR4, UR7, UP0 ;  /* 0x0000000704047287 */ /* 0x000fe20008000000 */
[----:B-1-3--:R-:W-:Y:S11]  /*bb00*/  @!P3 BRA `(.L_x_72) ;  /* 0x0000000000b4b947 */ /* 0x00aff60003800000 */
[----:B------:R-:W1:Y:S01]  /*bb10*/  S2R R4, SR_CgaCtaId ;  /* 0x0000000000047919 */ /* 0x000e620000008800 */
[----:B------:R-:W-:Y:S02]  /*bb20*/  MOV R3, 0x400 ;  /* 0x0000040000037802 */ /* 0x000fe40000000f00 */
[----:B------:R-:W-:Y:S02]  /*bb30*/  MOV R5, 0x1 ;  /* 0x0000000100057802 */ /* 0x000fe40000000f00 */
[----:B-1----:R-:W-:Y:S02]  /*bb40*/  LEA R4, R4, R3, 0x18 ;  /* 0x0000000304047211 */ /* 0x002fe400078ec0ff */
[----:B------:R-:W-:-:S04]  /*bb50*/  SHF.L.U32 R3, R5, 0x1f, RZ ;  /* 0x0000001f05037819 */ /* 0x000fc800000006ff */
[----:B------:R-:W1:Y:S02]  /*bb60*/  SYNCS.PHASECHK.TRANS64.TRYWAIT P0, [R4+URZ+0x24060], R3 ;  /* 0x02406003040075a7 */ /* 0x000e64000800017f */
[----:B-1----:R-:W-:Y:S05]  /*bb70*/  @!P0 BRA `(.L_x_73) ;  /* 0x0000001400cc8947 */ /* 0x002fea0003800000 */
.L_x_110:
[----:B------:R-:W-:Y:S01]  /*bb80*/  ULOP3.LUT UR6, UR5, 0x2, URZ, 0xfc, !UPT ;  /* 0x0000000205067892 */ /* 0x000fe2000f8efc3f */
[----:B-1----:R-:W-:-:S03]  /*bb90*/  @P2 IMAD.MOV.U32 R3, RZ, RZ, 0x3000 ;  /* 0x00003000ff032424 */ /* 0x002fc600078e00ff */
[----:B------:R-:W-:Y:S01]  /*bba0*/  UPRMT UR6, UR6, 0x9910, URZ ;  /* 0x0000991006067896 */ /* 0x000fe2000800003f */
[----:B------:R1:W-:Y:S03]  /*bbb0*/  @P2 SYNCS.ARRIVE.TRANS64 RZ, [R4+URZ+0x24050], R3 ;  /* 0x0240500304ff29a7 */ /* 0x0003e6000800003f */
[----:B------:R-:W-:-:S06]  /*bbc0*/  UISETP.NE.AND UP0, UPT, UR6, 0x2, UPT ;  /* 0x000000020600788c */ /* 0x000fcc000bf05270 */
[----:B------:R-:W-:-:S13]  /*bbd0*/  PLOP3.LUT P0, PT, PT, PT, UP0, 0x80, 0x0 ;  /* 0x000000000000781c */ /* 0x000fda0003f0f008 */
[----:B-1----:R-:W-:Y:S05]  /*bbe0*/  @P0 BRA `(.L_x_74) ;  /* 0x0000000000040947 */ /* 0x002fea0003800000 */
[----:B------:R-:W-:Y:S01]  /*bbf0*/  BPT.TRAP 0x1 ;  /* 0x000000040000795c */ /* 0x000fe20000300000 */
.L_x_74:
[----:B------:R-:W-:-:S04]  /*bc00*/  LOP3.LUT P0, RZ, R0, 0x1f, RZ, 0xc0, !PT ;  /* 0x0000001f00ff7812 */ /* 0x000fc8000780c0ff */
[----:B------:R-:W-:-:S13]  /*bc10*/  PLOP3.LUT P0, PT, P0, P2, PT, 0x2a, 0x0 ;  /* 0x000000000000781c */ /* 0x000fda0000704572 */
[----:B------:R-:W-:Y:S05]  /*bc20*/  @P0 BRA `(.L_x_75) ;  /* 0x0000000000040947 */ /* 0x000fea0003800000 */
[----:B------:R-:W-:Y:S01]  /*bc30*/  BPT.TRAP 0x1 ;  /* 0x000000040000795c */ /* 0x000fe20000300000 */
.L_x_75:
[----:B------:R-:W-:Y:S01]  /*bc40*/  R2UR UR8, R4 ;  /* 0x00000000040872ca */ /* 0x000fe200000e0000 */
[----:B------:R-:W-:Y:S01]  /*bc50*/  ULDC.64 UR6, c[0x0][0x198] ;  /* 0x0000660000067ab9 */ /* 0x000fe20000000a00 */
[----:B------:R-:W-:Y:S01]  /*bc60*/  UMOV UR14, 0x0 ;  /* 0x00000000000e7882 */ /* 0x000fe20000000000 */
[----:B------:R-:W-:Y:S01]  /*bc70*/  UIADD3 UR6, UP0, UR6, 0xf0, URZ ;  /* 0x000000f006067890 */ /* 0x000fe2000ff1e03f */
[----:B------:R-:W-:Y:S01]  /*bc80*/  MOV R7, 0x40 ;  /* 0x0000004000077802 */ /* 0x000fe20000000f00 */
[----:B------:R-:W-:Y:S01]  /*bc90*/  UMOV UR15, 0x10000000 ;  /* 0x10000000000f7882 */ /* 0x000fe20000000000 */
[----:B------:R-:W-:Y:S01]  /*bca0*/  UMOV UR10, URZ ;  /* 0x0000003f000a7c82 */ /* 0x000fe20008000000 */
[----:B------:R-:W-:Y:S01]  /*bcb0*/  UIADD3.X UR7, URZ, UR7, URZ, UP0, !UPT ;  /* 0x000000073f077290 */ /* 0x000fe200087fe43f */
[----:B------:R-:W-:Y:S01]  /*bcc0*/  MOV R3, 0x1 ;  /* 0x0000000100037802 */ /* 0x000fe20000000f00 */
[----:B------:R-:W-:Y:S01]  /*bcd0*/  UMOV UR12, UR36 ;  /* 0x00000024000c7c82 */ /* 0x000fe20008000000 */
[----:B------:R-:W-:Y:S01]  /*bce0*/  UMOV UR13, UR37 ;  /* 0x00000025000d7c82 */ /* 0x000fe20008000000 */
[----:B------:R-:W-:Y:S01]  /*bcf0*/  UMOV UR18, 0x20 ;  /* 0x0000002000127882 */ /* 0x000fe20000000000 */
[----:B------:R-:W-:Y:S01]  /*bd00*/  UMOV UR19, UR11 ;  /* 0x0000000b00137c82 */ /* 0x000fe20008000000 */
[----:B------:R-:W-:-:S02]  /*bd10*/  UIADD3 UR9, UR8, 0x24050, URZ ;  /* 0x0002405008097890 */ /* 0x000fc4000fffe03f */
[----:B------:R-:W-:Y:S02]  /*bd20*/  UIADD3 UR16, UR8, 0x1000, URZ ;  /* 0x0000100008107890 */ /* 0x000fe4000fffe03f */
[----:B------:R-:W-:Y:S01]  /*bd30*/  UIADD3 UR32, UR8, 0x2000, URZ ;  /* 0x0000200008207890 */ /* 0x000fe2000fffe03f */
[----:B------:R-:W-:Y:S01]  /*bd40*/  UMOV UR20, UR36 ;  /* 0x0000002400147c82 */ /* 0x000fe20008000000 */
[----:B------:R-:W-:Y:S01]  /*bd50*/  UMOV UR21, UR37 ;  /* 0x0000002500157c82 */ /* 0x000fe20008000000 */
[----:B------:R-:W-:Y:S01]  /*bd60*/  UMOV UR17, UR9 ;  /* 0x0000000900117c82 */ /* 0x000fe20008000000 */
[----:B------:R-:W-:Y:S01]  /*bd70*/  UMOV UR34, 0x40 ;  /* 0x0000004000227882 */ /* 0x000fe20000000000 */
[----:B------:R-:W-:Y:S01]  /*bd80*/  UMOV UR35, UR11 ;  /* 0x0000000b00237c82 */ /* 0x000fe20008000000 */
[----:B------:R-:W-:Y:S01]  /*bd90*/  UMOV UR33, UR9 ;  /* 0x0000000900217c82 */ /* 0x000fe20008000000 */
[----:B------:R1:W-:Y:S01]  /*bda0*/  UTMALDG.4D [UR8], [UR6], desc[UR14] ;  /* 0x00000e08060075b4 */ /* 0x0003e20008019000 */
[----:B------:R1:W-:Y:S01]  /*bdb0*/  UTMALDG.4D [UR16], [UR6], desc[UR14] ;  /* 0x00000e10060075b4 */ /* 0x0003e20008019000 */
[----:B------:R1:W-:Y:S02]  /*bdc0*/  UTMALDG.4D [UR32], [UR6], desc[UR14] ;  /* 0x00000e20060075b4 */ /* 0x0003e40008019000 */
[----:B-1----:R-:W-:Y:S01]  /*bdd0*/  NOP ;  /* 0x0000000000007918 */ /* 0x002fe20000000000 */
.L_x_72:
[----:B------:R-:W-:Y:S05]  /*bde0*/  BSYNC B0 ;  /* 0x0000000000007941 */ /* 0x000fea0003800000 */
.L_x_71:
[----:B------:R-:W-:Y:S01]  /*bdf0*/  ISETP.LT.AND P4, PT, RZ, UR4, P3 ;  /* 0x00000004ff007c0c */ /* 0x000fe20009f81270 */
[----:B------:R-:W-:-:S12]  /*be00*/  BSSY B0, `(.L_x_76) ;  /* 0x0000030000007945 */ /* 0x000fd80003800000 */
[----:B------:R-:W-:Y:S05]  /*be10*/  @!P4 BRA `(.L_x_77) ;  /* 0x0000000000b8c947 */ /* 0x000fea0003800000 */
[----:B------:R-:W1:Y:S01]  /*be20*/  S2R R5, SR_CgaCtaId ;  /* 0x0000000000057919 */ /* 0x000e620000008800 */
[----:B------:R-:W-:-:S04]  /*be30*/  MOV R2, 0x400 ;  /* 0x0000040000027802 */ /* 0x000fc80000000f00 */
[----:B-1----:R-:W-:Y:S01]  /*be40*/  LEA R5, R5, R2, 0x18 ;  /* 0x0000000205057211 */ /* 0x002fe200078ec0ff */
[----:B------:R-:W-:-:S05]  /*be50*/  IMAD.MOV.U32 R2, RZ, RZ, 0x1 ;  /* 0x00000001ff027424 */ /* 0x000fca00078e00ff */
[----:B------:R-:W-:-:S04]  /*be60*/  SHF.L.U32 R2, R2, 0x1f, RZ ;  /* 0x0000001f02027819 */ /* 0x000fc800000006ff */
[----:B------:R-:W1:Y:S02]  /*be70*/  SYNCS.PHASECHK.TRANS64.TRYWAIT P0, [R5+URZ+0x24028], R2 ;  /* 0x02402802050075a7 */ /* 0x000e64000800017f */
[----:B-1----:R-:W-:Y:S05]  /*be80*/  @!P0 BRA `(.L_x_78) ;  /* 0x00000014001c8947 */ /* 0x002fea0003800000 */
.L_x_111:
[----:B------:R-:W-:Y:S01]  /*be90*/  ULOP3.LUT UR6, UR5, 0x2, URZ, 0xfc, !UPT ;  /* 0x0000000205067892 */ /* 0x000fe2000f8efc3f */
[----:B-1----:R-:W-:-:S03]  /*bea0*/  @P2 MOV R2, 0x6000 ;  /* 0x0000600000022802 */ /* 0x002fc60000000f00 */
[----:B------:R-:W-:Y:S01]  /*beb0*/  UPRMT UR6, UR6, 0x9910, URZ ;  /* 0x0000991006067896 */ /* 0x000fe2000800003f */
[----:B------:R1:W-:Y:S03]  /*bec0*/  @P2 SYNCS.ARRIVE.TRANS64 RZ, [R5+URZ+0x24000], R2 ;  /* 0x0240000205ff29a7 */ /* 0x0003e6000800003f */
[----:B------:R-:W-:-:S06]  /*bed0*/  UISETP.NE.AND UP0, UPT, UR6, 0x2, UPT ;  /* 0x000000020600788c */ /* 0x000fcc000bf05270 */
[----:B------:R-:W-:-:S13]  /*bee0*/  PLOP3.LUT P0, PT, PT, PT, UP0, 0x80, 0x0 ;  /* 0x000000000000781c */ /* 0x000fda0003f0f008 */
[----:B-1----:R-:W-:Y:S05]  /*bef0*/  @P0 BRA `(.L_x_79) ;  /* 0x0000000000040947 */ /* 0x002fea0003800000 */
[----:B------:R-:W-:Y:S01]  /*bf00*/  BPT.TRAP 0x1 ;  /* 0x000000040000795c */ /* 0x000fe20000300000 */
.L_x_79:
[----:B------:R-:W-:-:S04]  /*bf10*/  LOP3.LUT P0, RZ, R0, 0x1f, RZ, 0xc0, !PT ;  /* 0x0000001f00ff7812 */ /* 0x000fc8000780c0ff */
[----:B------:R-:W-:-:S13]  /*bf20*/  PLOP3.LUT P0, PT, P0, P2, PT, 0x2a, 0x0 ;  /* 0x000000000000781c */ /* 0x000fda0000704572 */
[----:B------:R-:W-:Y:S05]  /*bf30*/  @P0 BRA `(.L_x_80) ;  /* 0x0000000000040947 */ /* 0x000fea0003800000 */
[----:B------:R-:W-:Y:S01]  /*bf40*/  BPT.TRAP 0x1 ;  /* 0x000000040000795c */ /* 0x000fe20000300000 */
.L_x_80:
[----:B------:R-:W-:Y:S01]  /*bf50*/  R2UR UR16, R5 ;  /* 0x00000000051072ca */ /* 0x000fe200000e0000 */
[----:B------:R-:W-:Y:S01]  /*bf60*/  ULDC.64 UR6, c[0x0][0x198] ;  /* 0x0000660000067ab9 */ /* 0x000fe20000000a00 */
[----:B------:R-:W-:Y:S01]  /*bf70*/  UMOV UR35, URZ ;  /* 0x0000003f00237c82 */ /* 0x000fe20008000000 */
[----:B------:R-:W-:Y:S01]  /*bf80*/  UIADD3 UR6, UP0, UR6, 0x1f0, URZ ;  /* 0x000001f006067890 */ /* 0x000fe2000ff1e03f */
[----:B------:R-:W-:Y:S01]  /*bf90*/  MOV R2, 0x1 ;  /* 0x0000000100027802 */ /* 0x000fe20000000f00 */
[----:B------:R-:W-:Y:S01]  /*bfa0*/  UMOV UR8, 0x0 ;  /* 0x0000000000087882 */ /* 0x000fe20000000000 */
[----:B------:R-:W-:Y:S01]  /*bfb0*/  UMOV UR9, 0x10000000 ;  /* 0x1000000000097882 */ /* 0x000fe20000000000 */
[----:B------:R-:W-:Y:S01]  /*bfc0*/  UIADD3.X UR7, URZ, UR7, URZ, UP0, !UPT ;  /* 0x000000073f077290 */ /* 0x000fe200087fe43f */
[----:B------:R-:W-:Y:S01]  /*bfd0*/  UMOV UR34, URZ ;  /* 0x0000003f00227c82 */ /* 0x000fe20008000000 */
[----:B------:R-:W-:Y:S01]  /*bfe0*/  UMOV UR26, 0x20 ;  /* 0x00000020001a7882 */ /* 0x000fe20000000000 */
[----:B------:R-:W-:Y:S01]  /*bff0*/  UMOV UR28, UR36 ;  /* 0x00000024001c7c82 */ /* 0x000fe20008000000 */
[----:B------:R-:W-:-:S02]  /*c000*/  UMOV UR29, UR37 ;  /* 0x00000025001d7c82 */ /* 0x000fc40008000000 */
[----:B------:R-:W-:Y:S02]  /*c010*/  UIADD3 UR32, UR16, 0x6000, URZ ;  /* 0x0000600010207890 */ /* 0x000fe4000fffe03f */
[----:B------:R-:W-:Y:S02]  /*c020*/  UIADD3 UR33, UR16, 0x24000, URZ ;  /* 0x0002400010217890 */ /* 0x000fe4000fffe03f */
[----:B------:R-:W-:Y:S02]  /*c030*/  UIADD3 UR24, UR16, 0x8000, URZ ;  /* 0x0000800010187890 */ /* 0x000fe4000fffe03f */
[----:B------:R-:W-:Y:S01]  /*c040*/  UIADD3 UR16, UR16, 0xa000, URZ ;  /* 0x0000a00010107890 */ /* 0x000fe2000fffe03f */
[----:B------:R-:W-:Y:S02]  /*c050*/  UMOV UR27, UR35 ;  /* 0x00000023001b7c82 */ /* 0x000fe40008000000 */
[----:B------:R-:W-:Y:S01]  /*c060*/  UMOV UR25, UR33 ;  /* 0x0000002100197c82 */ /* 0x000fe20008000000 */
[----:B------:R-:W-:Y:S01]  /*c070*/  UMOV UR18, 0x40 ;  /* 0x0000004000127882 */ /* 0x000fe20000000000 */
[----:B------:R-:W-:Y:S01]  /*c080*/  UMOV UR20, UR36 ;  /* 0x0000002400147c82 */ /* 0x000fe20008000000 */
[----:B------:R-:W-:Y:S01]  /*c090*/  UMOV UR21, UR37 ;  /* 0x0000002500157c82 */ /* 0x000fe20008000000 */
[----:B------:R-:W-:Y:S01]  /*c0a0*/  UMOV UR19, UR35 ;  /* 0x0000002300137c82 */ /* 0x000fe20008000000 */
[----:B------:R1:W-:Y:S01]  /*c0b0*/  UTMALDG.4D [UR32], [UR6], desc[UR8] ;  /* 0x00000820060075b4 */ /* 0x0003e20008019000 */
[----:B------:R-:W-:Y:S01]  /*c0c0*/  UMOV UR17, UR33 ;  /* 0x0000002100117c82 */ /* 0x000fe20008000000 */
[----:B------:R1:W-:Y:S01]  /*c0d0*/  UTMALDG.4D [UR24], [UR6], desc[UR8] ;  /* 0x00000818060075b4 */ /* 0x0003e20008019000 */
[----:B------:R1:W-:Y:S02]  /*c0e0*/  UTMALDG.4D [UR16], [UR6], desc[UR8] ;  /* 0x00000810060075b4 */ /* 0x0003e40008019000 */
[----:B-1----:R-:W-:Y:S01]  /*c0f0*/  NOP ;  /* 0x0000000000007918 */ /* 0x002fe20000000000 */
.L_x_77:
[----:B------:R-:W-:Y:S05]  /*c100*/  BSYNC B0 ;  /* 0x0000000000007941 */ /* 0x000fea0003800000 */
.L_x_76:
[----:B------:R-:W-:Y:S04]  /*c110*/  BSSY B0, `(.L_x_81) ;  /* 0x0000033000007945 */ /* 0x000fe80003800000 */
[----:B------:R-:W-:Y:S05]  /*c120*/  @!P3 BRA `(.L_x_82) ;  /* 0x0000000000c4b947 */ /* 0x000fea0003800000 */
[----:B------:R-:W1:Y:S01]  /*c130*/  S2R R5, SR_CgaCtaId ;  /* 0x0000000000057919 */ /* 0x000e620000008800 */
[----:B------:R-:W-:-:S04]  /*c140*/  MOV R4, 0x400 ;  /* 0x0000040000047802 */ /* 0x000fc80000000f00 */
[----:B-1----:R-:W-:Y:S01]  /*c150*/  LEA R6, R5, R4, 0x18 ;  /* 0x0000000405067211 */ /* 0x002fe200078ec0ff */
[----:B------:R-:W-:-:S03]  /*c160*/  IMAD.MOV.U32 R5, RZ, RZ, 0x1 ;  /* 0x00000001ff057424 */ /* 0x000fc600078e00ff */
[----:B------:R-:W-:Y:S02]  /*c170*/  LEA R4, R3, R6, 0x3 ;  /* 0x0000000603047211 */ /* 0x000fe400078e18ff */
[----:B------:R-:W-:-:S04]  /*c180*/  SHF.L.U32 R5, R5, 0x1f, RZ ;  /* 0x0000001f05057819 */ /* 0x000fc800000006ff */
[----:B------:R-:W1:Y:S02]  /*c190*/  SYNCS.PHASECHK.TRANS64.TRYWAIT P0, [R4+URZ+0x24060], R5 ;  /* 0x02406005040075a7 */ /* 0x000e64000800017f */
[----:B-1----:R-:W-:Y:S05]  /*c1a0*/  @!P0 BRA `(.L_x_83) ;  /* 0x0000001000688947 */ /* 0x002fea0003800000 */
.L_x_112:
        /* <DEDUP_REMOVED lines=8> */
.L_x_84:
[----:B------:R-:W-:-:S04]  /*c230*/  LOP3.LUT P0, RZ, R0, 0x1f, RZ, 0xc0, !PT ;  /* 0x0000001f00ff7812 */ /* 0x000fc8000780c0ff */
[----:B------:R-:W-:-:S13]  /*c240*/  PLOP3.LUT P0, PT, P0, P2, PT, 0x2a, 0x0 ;  /* 0x000000000000781c */ /* 0x000fda0000704572 */
[----:B------:R-:W-:Y:S05]  /*c250*/  @P0 BRA `(.L_x_85) ;  /* 0x0000000000040947 */ /* 0x000fea0003800000 */
[----:B------:R-:W-:Y:S01]  /*c260*/  BPT.TRAP 0x1 ;  /* 0x000000040000795c */ /* 0x000fe20000300000 */
.L_x_85:
[----:B------:R-:W-:Y:S01]  /*c270*/  R2UR UR24, R3 ;  /* 0x00000000031872ca */ /* 0x000fe200000e0000 */
[----:B------:R-:W-:Y:S01]  /*c280*/  ULDC.64 UR12, c[0x0][0x198] ;  /* 0x00006600000c7ab9 */ /* 0x000fe20000000a00 */
[----:B------:R-:W-:Y:S01]  /*c290*/  R2UR UR7, R6 ;  /* 0x00000000060772ca */ /* 0x000fe200000e0000 */
[----:B------:R-:W-:Y:S01]  /*c2a0*/  UIADD3 UR6, UP0, UR12, 0xf0, URZ ;  /* 0x000000f00c067890 */ /* 0x000fe2000ff1e03f */
[----:B------:R-:W-:Y:S01]  /*c2b0*/  R2UR UR27, R7 ;  /* 0x00000000071b72ca */ /* 0x000fe200000e0000 */
[----:B------:R-:W-:Y:S01]  /*c2c0*/  UMOV UR8, 0x0 ;  /* 0x0000000000087882 */ /* 0x000fe20000000000 */
[----:B------:R-:W-:Y:S01]  /*c2d0*/  R2UR UR25, R4 ;  /* 0x00000000041972ca */ /* 0x000fe200000e0000 */
[----:B------:R-:W-:Y:S01]  /*c2e0*/  UMOV UR9, 0x10000000 ;  /* 0x1000000000097882 */ /* 0x000fe20000000000 */
[----:B------:R-:W-:Y:S01]  /*c2f0*/  UMOV UR26, URZ ;  /* 0x0000003f001a7c82 */ /* 0x000fe20008000000 */
[----:B------:R-:W-:Y:S01]  /*c300*/  UMOV UR28, UR36 ;  /* 0x00000024001c7c82 */ /* 0x000fe20008000000 */
[----:B------:R-:W-:Y:S01]  /*c310*/  UMOV UR29, UR37 ;  /* 0x00000025001d7c82 */ /* 0x000fe20008000000 */
[----:B------:R-:W-:Y:S01]  /*c320*/  UMOV UR18, 0x20 ;  /* 0x0000002000127882 */ /* 0x000fe20000000000 */
[----:B------:R-:W-:Y:S01]  /*c330*/  UMOV UR20, UR36 ;  /* 0x0000002400147c82 */ /* 0x000fe20008000000 */
[----:B------:R-:W-:Y:S01]  /*c340*/  UMOV UR21, UR37 ;  /* 0x0000002500157c82 */ /* 0x000fe20008000000 */
[----:B------:R-:W-:Y:S01]  /*c350*/  UMOV UR34, 0x40 ;  /* 0x0000004000227882 */ /* 0x000fe20000000000 */
[----:B------:R-:W-:-:S02]  /*c360*/  UIMAD UR24, UR24, 0x3000, UR7 ;  /* 0x00003000181878a4 */ /* 0x000fc4000f8e0207 */
[----:B------:R-:W-:Y:S02]  /*c370*/  UIADD3 UR27, UR11, UR27, URZ ;  /* 0x0000001b0b1b7290 */ /* 0x000fe4000fffe03f */
[----:B------:R-:W-:Y:S02]  /*c380*/  UIADD3 UR25, UR25, 0x24050, URZ ;  /* 0x0002405019197890 */ /* 0x000fe4000fffe03f */
[----:B------:R-:W-:Y:S02]  /*c390*/  UIADD3.X UR7, URZ, UR13, URZ, UP0, !UPT ;  /* 0x0000000d3f077290 */ /* 0x000fe400087fe43f */
[----:B------:R-:W-:Y:S02]  /*c3a0*/  UIADD3 UR16, UR24, 0x1000, URZ ;  /* 0x0000100018107890 */ /* 0x000fe4000fffe03f */
[----:B------:R-:W-:Y:S01]  /*c3b0*/  UIADD3 UR32, UR24, 0x2000, URZ ;  /* 0x0000200018207890 */ /* 0x000fe2000fffe03f */
[----:B------:R-:W-:Y:S01]  /*c3c0*/  UMOV UR17, UR25 ;  /* 0x0000001900117c82 */ /* 0x000fe20008000000 */
[----:B------:R-:W-:Y:S01]  /*c3d0*/  UMOV UR19, UR27 ;  /* 0x0000001b00137c82 */ /* 0x000fe20008000000 */
[----:B------:R-:W-:-:S02]  /*c3e0*/  UMOV UR33, UR25 ;  /* 0x0000001900217c82 */ /* 0x000fc40008000000 */
[----:B------:R1:W-:Y:S01]  /*c3f0*/  UTMALDG.4D [UR24], [UR6], desc[UR8] ;  /* 0x00000818060075b4 */ /* 0x0003e20008019000 */
[----:B------:R-:W-:Y:S01]  /*c400*/  UMOV UR35, UR27 ;  /* 0x0000001b00237c82 */ /* 0x000fe20008000000 */
[----:B------:R1:W-:Y:S02]  /*c410*/  UTMALDG.4D [UR16], [UR6], desc[UR8] ;  /* 0x00000810060075b4 */ /* 0x0003e40008019000 */
[----:B------:R1:W-:Y:S02]  /*c420*/  UTMALDG.4D [UR32], [UR6], desc[UR8] ;  /* 0x00000820060075b4 */ /* 0x0003e40008019000 */
[----:B-1----:R-:W-:Y:S01]  /*c430*/  NOP ;  /* 0x0000000000007918 */ /* 0x002fe20000000000 */
.L_x_82:
[----:B------:R-:W-:Y:S05]  /*c440*/  BSYNC B0 ;  /* 0x0000000000007941 */ /* 0x000fea0003800000 */
.L_x_81:
[----:B------:R-:W-:Y:S01]  /*c450*/  BSSY B0, `(.L_x_86) ;  /* 0x0000035000007945 */ /* 0x000fe20003800000 */
[----:B------:R-:W-:-:S03]  /*c460*/  IMAD.MOV.U32 R8, RZ, RZ, RZ ;  /* 0x000000ffff087224 */ /* 0x000fc600078e00ff */
[----:B------:R-:W-:Y:S05]  /*c470*/  @!P4 BRA `(.L_x_87) ;  /* 0x0000000000c8c947 */ /* 0x000fea0003800000 */
[----:B------:R-:W1:Y:S01]  /*c480*/  S2R R4, SR_CgaCtaId ;  /* 0x0000000000047919 */ /* 0x000e620000008800 */
[----:B------:R-:W-:-:S04]  /*c490*/  MOV R3, 0x400 ;  /* 0x0000040000037802 */ /* 0x000fc80000000f00 */
[----:B-1----:R-:W-:Y:S02]  /*c4a0*/  LEA R5, R4, R3, 0x18 ;  /* 0x0000000304057211 */ /* 0x002fe400078ec0ff */
[----:B------:R-:W-:Y:S02]  /*c4b0*/  MOV R4, 0x1 ;  /* 0x0000000100047802 */ /* 0x000fe40000000f00 */
[----:B------:R-:W-:Y:S02]  /*c4c0*/  LEA R3, R2, R5, 0x3 ;  /* 0x0000000502037211 */ /* 0x000fe400078e18ff */
[----:B------:R-:W-:-:S04]  /*c4d0*/  SHF.L.U32 R4, R4, 0x1f, RZ ;  /* 0x0000001f04047819 */ /* 0x000fc800000006ff */
[----:B------:R-:W1:Y:S02]  /*c4e0*/  SYNCS.PHASECHK.TRANS64.TRYWAIT P0, [R3+URZ+0x24028], R4 ;  /* 0x02402804030075a7 */ /* 0x000e64000800017f */
[----:B-1----:R-:W-:Y:S05]  /*c4f0*/  @!P0 BRA `(.L_x_88) ;  /* 0x0000000c00a88947 */ /* 0x002fea0003800000 */
.L_x_113:
        /* <DEDUP_REMOVED lines=8> */
.L_x_89:
[----:B------:R-:W-:-:S04]  /*c580*/  LOP3.LUT P0, RZ, R0, 0x1f, RZ, 0xc0, !PT ;  /* 0x0000001f00ff7812 */ /* 0x000fc8000780c0ff */
[----:B------:R-:W-:-:S13]  /*c590*/  PLOP3.LUT P0, PT, P0, P2, PT, 0x2a, 0x0 ;  /* 0x000000000000781c */ /* 0x000fda0000704572 */
[----:B------:R-:W-:Y:S05]  /*c5a0*/  @P0 BRA `(.L_x_90) ;  /* 0x0000000000040947 */ /* 0x000fea0003800000 */
[----:B------:R-:W-:Y:S01]  /*c5b0*/  BPT.TRAP 0x1 ;  /* 0x000000040000795c */ /* 0x000fe20000300000 */
.L_x_90:
[C---:B------:R-:W-:Y:S01]  /*c5c0*/  IMAD R5, R2.reuse, 0x6000, R5 ;  /* 0x0000600002057824 */ /* 0x040fe200078e0205 */
[----:B------:R-:W-:Y:S01]  /*c5d0*/  R2UR UR25, R3 ;  /* 0x00000000031972ca */ /* 0x000fe200000e0000 */
[----:B------:R-:W-:Y:S01]  /*c5e0*/  ULDC.64 UR6, c[0x0][0x198] ;  /* 0x0000660000067ab9 */ /* 0x000fe20000000a00 */
[----:B------:R-:W-:Y:S01]  /*c5f0*/  UMOV UR27, URZ ;  /* 0x0000003f001b7c82 */ /* 0x000fe20008000000 */
[----:B------:R-:W-:Y:S01]  /*c600*/  UIADD3 UR6, UP0, UR6, 0x2f0, URZ ;  /* 0x000002f006067890 */ /* 0x000fe2000ff1e03f */
[----:B------:R-:W-:Y:S01]  /*c610*/  R2UR UR32, R5 ;  /* 0x00000000052072ca */ /* 0x000fe200000e0000 */
[----:B------:R-:W-:Y:S01]  /*c620*/  UMOV UR8, 0x0 ;  /* 0x0000000000087882 */ /* 0x000fe20000000000 */
[----:B------:R-:W-:Y:S01]  /*c630*/  UMOV UR9, 0x10000000 ;  /* 0x1000000000097882 */ /* 0x000fe20000000000 */
[----:B------:R-:W-:Y:S01]  /*c640*/  UIADD3.X UR7, URZ, UR7, URZ, UP0, !UPT ;  /* 0x000000073f077290 */ /* 0x000fe200087fe43f */
[----:B------:R-:W-:Y:S01]  /*c650*/  MOV R8, 0x1 ;  /* 0x0000000100087802 */ /* 0x000fe20000000f00 */
[----:B------:R-:W-:Y:S01]  /*c660*/  UMOV UR26, URZ ;  /* 0x0000003f001a7c82 */ /* 0x000fe20008000000 */
[----:B------:R-:W-:Y:S01]  /*c670*/  UMOV UR28, UR36 ;  /* 0x00000024001c7c82 */ /* 0x000fe20008000000 */
[----:B------:R-:W-:Y:S01]  /*c680*/  UMOV UR29, UR37 ;  /* 0x00000025001d7c82 */ /* 0x000fe20008000000 */
[----:B------:R-:W-:Y:S01]  /*c690*/  UMOV UR18, 0x20 ;  /* 0x0000002000127882 */ /* 0x000fe20000000000 */
[----:B------:R-:W-:Y:S01]  /*c6a0*/  UIADD3 UR25, UR25, 0x24000, URZ ;  /* 0x0002400019197890 */ /* 0x000fe2000fffe03f */
[----:B------:R-:W-:Y:S01]  /*c6b0*/  IADD3 R2, R2, 0x1, RZ ;  /* 0x0000000102027810 */ /* 0x000fe20007ffe0ff */
[----:B------:R-:W-:Y:S01]  /*c6c0*/  UMOV UR20, UR36 ;  /* 0x0000002400147c82 */ /* 0x000fe20008000000 */
[----:B------:R-:W-:Y:S01]  /*c6d0*/  UMOV UR21, UR37 ;  /* 0x0000002500157c82 */ /* 0x000fe20008000000 */
[----:B------:R-:W-:-:S02]  /*c6e0*/  UIADD3 UR24, UR32, 0x6000, URZ ;  /* 0x0000600020187890 */ /* 0x000fc4000fffe03f */
[----:B------:R-:W-:Y:S02]  /*c6f0*/  UIADD3 UR16, UR32, 0x8000, URZ ;  /* 0x0000800020107890 */ /* 0x000fe4000fffe03f */
[----:B------:R-:W-:Y:S01]  /*c700*/  UIADD3 UR32, UR32, 0xa000, URZ ;  /* 0x0000a00020207890 */ /* 0x000fe2000fffe03f */
[----:B------:R-:W-:Y:S01]  /*c710*/  UMOV UR19, UR27 ;  /* 0x0000001b00137c82 */ /* 0x000fe20008000000 */
[----:B------:R-:W-:Y:S01]  /*c720*/  UMOV UR17, UR25 ;  /* 0x0000001900117c82 */ /* 0x000fe20008000000 */
[----:B------:R-:W-:Y:S01]  /*c730*/  UMOV UR34, 0x40 ;  /* 0x0000004000227882 */ /* 0x000fe20000000000 */
[----:B------:R-:W-:Y:S01]  /*c740*/  UMOV UR35, UR27 ;  /* 0x0000001b00237c82 */ /* 0x000fe20008000000 */
[----:B------:R1:W-:Y:S01]  /*c750*/  UTMALDG.4D [UR24], [UR6], desc[UR8] ;  /* 0x00000818060075b4 */ /* 0x0003e20008019000 */
[----:B------:R-:W-:Y:S01]  /*c760*/  UMOV UR33, UR25 ;  /* 0x0000001900217c82 */ /* 0x000fe20008000000 */
[----:B------:R1:W-:Y:S02]  /*c770*/  UTMALDG.4D [UR16], [UR6], desc[UR8] ;  /* 0x00000810060075b4 */ /* 0x0003e40008019000 */
[----:B------:R1:W-:Y:S02]  /*c780*/  UTMALDG.4D [UR32], [UR6], desc[UR8] ;  /* 0x00000820060075b4 */ /* 0x0003e40008019000 */
[----:B-1----:R-:W-:Y:S01]  /*c790*/  NOP ;  /* 0x0000000000007918 */ /* 0x002fe20000000000 */
.L_x_87:
[----:B------:R-:W-:Y:S05]  /*c7a0*/  BSYNC B0 ;  /* 0x0000000000007941 */ /* 0x000fea0003800000 */
.L_x_86:
[----:B------:R-:W-:-:S05]  /*c7b0*/  IMAD.U32 R3, RZ, RZ, UR4 ;  /* 0x00000004ff037e24 */ /* 0x000fca000f8e00ff */
[----:B------:R-:W-:-:S13]  /*c7c0*/  ISETP.GE.AND P0, PT, R3, 0x2, PT ;  /* 0x000000020300780c */ /* 0x000fda0003f06270 */
[----:B------:R-:W-:Y:S05]  /*c7d0*/  @!P0 EXIT ;  /* 0x000000000000894d */ /* 0x000fea0003800000 */
[----:B------:R-:W-:Y:S01]  /*c7e0*/  USHF.L.U32 UR6, UR4, 0x1, URZ ;  /* 0x0000000104067899 */ /* 0x000fe2000800063f */
[----:B------:R-:W-:Y:S01]  /*c7f0*/  LOP3.LUT P0, RZ, R0, 0x1f, RZ, 0xc0, !PT ;  /* 0x0000001f00ff7812 */ /* 0x000fe2000780c0ff */
[----:B------:R-:W-:Y:S01]  /*c800*/  BSSY B0, `(.L_x_91) ;  /* 0x0000073000007945 */ /* 0x000fe20003800000 */
[----:B------:R-:W-:Y:S02]  /*c810*/  MOV R3, UR5 ;  /* 0x0000000500037c02 */ /* 0x000fe40008000f00 */
[----:B------:R-:W-:Y:S01]  /*c820*/  PLOP3.LUT P0, PT, P0, P2, PT, 0x2a, 0x0 ;  /* 0x000000000000781c */ /* 0x000fe20000704572 */
[----:B------:R-:W-:Y:S01]  /*c830*/  IMAD.U32 R9, RZ, RZ, UR6 ;  /* 0x00000006ff097e24 */ /* 0x000fe2000f8e00ff */
[----:B------:R-:W-:Y:S02]  /*c840*/  LOP3.LUT R3, R3, 0x2, RZ, 0xfc, !PT ;  /* 0x0000000203037812 */ /* 0x000fe400078efcff */
[----:B------:R-:W-:-:S09]  /*c850*/  MOV R0, 0x1 ;  /* 0x0000000100007802 */ /* 0x000fd20000000f00 */
.L_x_102:
[----:B------:R-:W-:Y:S04]  /*c860*/  BSSY B1, `(.L_x_92) ;  /* 0x0000033000017945 */ /* 0x000fe80003800000 */
[----:B------:R-:W-:Y:S05]  /*c870*/  @!P3 BRA `(.L_x_93) ;  /* 0x0000000000c4b947 */ /* 0x000fea0003800000 */
[----:B------:R-:W1:Y:S01]  /*c880*/  S2R R5, SR_CgaCtaId ;  /* 0x0000000000057919 */ /* 0x000e620000008800 */
[----:B------:R-:W-:-:S04]  /*c890*/  MOV R4, 0x400 ;  /* 0x0000040000047802 */ /* 0x000fc80000000f00 */
[----:B-1----:R-:W-:Y:S02]  /*c8a0*/  LEA R5, R5, R4, 0x18 ;  /* 0x0000000405057211 */ /* 0x002fe400078ec0ff */
[----:B------:R-:W-:Y:S02]  /*c8b0*/  SHF.L.U32 R4, R0, 0x1f, RZ ;  /* 0x0000001f00047819 */ /* 0x000fe400000006ff */
[----:B------:R-:W-:-:S04]  /*c8c0*/  LEA R7, R2, R5, 0x3 ;  /* 0x0000000502077211 */ /* 0x000fc800078e18ff */
[----:B------:R-:W1:Y:S02]  /*c8d0*/  SYNCS.PHASECHK.TRANS64.TRYWAIT P4, [R7+URZ+0x24028], R4 ;  /* 0x02402804070075a7 */ /* 0x000e64000808017f */
[----:B-1----:R-:W-:Y:S05]  /*c8e0*/  @!P4 BRA `(.L_x_94) ;  /* 0x0000000800c0c947 */ /* 0x002fea0003800000 */
.L_x_114:
[----:B-1----:R-:W-:-:S04]  /*c8f0*/  @P2 MOV R4, 0x6000 ;  /* 0x0000600000042802 */ /* 0x002fc80000000f00 */
[----:B------:R1:W-:Y:S02]  /*c900*/  @P2 SYNCS.ARRIVE.TRANS64 RZ, [R7+URZ+0x24000], R4 ;  /* 0x0240000407ff29a7 */ /* 0x0003e4000800003f */
[----:B-1----:R-:W-:-:S04]  /*c910*/  PRMT R4, R3, 0x9910, RZ ;  /* 0x0000991003047816 */ /* 0x002fc800000000ff */
[----:B------:R-:W-:-:S13]  /*c920*/  ISETP.NE.AND P4, PT, R4, 0x2, PT ;  /* 0x000000020400780c */ /* 0x000fda0003f85270 */
[----:B------:R-:W-:Y:S05]  /*c930*/  @P4 BRA `(.L_x_95) ;  /* 0x0000000000044947 */ /* 0x000fea0003800000 */
[----:B------:R-:W-:Y:S01]  /*c940*/  BPT.TRAP 0x1 ;  /* 0x000000040000795c */ /* 0x000fe20000300000 */
.L_x_95:
[----:B------:R-:W-:Y:S05]  /*c950*/  @P0 BRA `(.L_x_96) ;  /* 0x0000000000040947 */ /* 0x000fea0003800000 */
[----:B------:R-:W-:Y:S01]  /*c960*/  BPT.TRAP 0x1 ;  /* 0x000000040000795c */ /* 0x000fe20000300000 */
.L_x_96:
[----:B------:R-:W-:Y:S01]  /*c970*/  IMAD R5, R2, 0x6000, R5 ;  /* 0x0000600002057824 */ /* 0x000fe200078e0205 */
[----:B------:R-:W-:Y:S01]  /*c980*/  R2UR UR33, R7 ;  /* 0x00000000072172ca */ /* 0x000fe200000e0000 */
[----:B------:R-:W-:Y:S01]  /*c990*/  ULDC.64 UR6, c[0x0][0x198] ;  /* 0x0000660000067ab9 */ /* 0x000fe20000000a00 */
[----:B------:R-:W-:Y:S01]  /*c9a0*/  R2UR UR35, R8 ;  /* 0x00000000082372ca */ /* 0x000fe200000e0000 */
[----:B------:R-:W-:Y:S01]  /*c9b0*/  UIADD3 UR6, UP0, UR6, 0x1f0, URZ ;  /* 0x000001f006067890 */ /* 0x000fe2000ff1e03f */
[----:B------:R-:W-:Y:S01]  /*c9c0*/  R2UR UR16, R5 ;  /* 0x00000000051072ca */ /* 0x000fe200000e0000 */
[----:B------:R-:W-:Y:S01]  /*c9d0*/  UMOV UR8, 0x0 ;  /* 0x0000000000087882 */ /* 0x000fe20000000000 */
[----:B------:R-:W-:Y:S01]  /*c9e0*/  UMOV UR9, 0x10000000 ;  /* 0x1000000000097882 */ /* 0x000fe20000000000 */
[----:B------:R-:W-:Y:S01]  /*c9f0*/  UIADD3.X UR7, URZ, UR7, URZ, UP0, !UPT ;  /* 0x000000073f077290 */ /* 0x000fe200087fe43f */
[----:B------:R-:W-:Y:S01]  /*ca00*/  VIADD R2, R2, 0x1 ;  /* 0x0000000102027836 */ /* 0x000fe20000000000 */
[----:B------:R-:W-:Y:S01]  /*ca10*/  UMOV UR34, URZ ;  /* 0x0000003f00227c82 */ /* 0x000fe20008000000 */
[----:B------:R-:W-:Y:S01]  /*ca20*/  UMOV UR26, 0x20 ;  /* 0x00000020001a7882 */ /* 0x000fe20000000000 */
[----:B------:R-:W-:Y:S01]  /*ca30*/  UMOV UR28, UR36 ;  /* 0x00000024001c7c82 */ /* 0x000fe20008000000 */
[----:B------:R-:W-:Y:S01]  /*ca40*/  UMOV UR29, UR37 ;  /* 0x00000025001d7c82 */ /* 0x000fe20008000000 */
[----:B------:R-:W-:Y:S01]  /*ca50*/  UIADD3 UR33, UR33, 0x24000, URZ ;  /* 0x0002400021217890 */ /* 0x000fe2000fffe03f */
[----:B------:R-:W-:Y:S01]  /*ca60*/  ISETP.NE.AND P4, PT, R2, 0x5, PT ;  /* 0x000000050200780c */ /* 0x000fe20003f85270 */
[----:B------:R-:W-:-:S02]  /*ca70*/  USHF.L.U32 UR35, UR35, 0x7, URZ ;  /* 0x0000000723237899 */ /* 0x000fc4000800063f */
[----:B------:R-:W-:Y:S01]  /*ca80*/  UIADD3 UR32, UR16, 0x6000, URZ ;  /* 0x0000600010207890 */ /* 0x000fe2000fffe03f */
[----:B------:R-:W-:Y:S01]  /*ca90*/  SEL R5, RZ, 0x1, P4 ;  /* 0x00000001ff057807 */ /* 0x000fe20002000000 */
[----:B------:R-:W-:Y:S01]  /*caa0*/  UIADD3 UR24, UR16, 0x8000, URZ ;  /* 0x0000800010187890 */ /* 0x000fe2000fffe03f */
[----:B------:R-:W-:Y:S01]  /*cab0*/  SEL R2, R2, RZ, P4 ;  /* 0x000000ff02027207 */ /* 0x000fe20002000000 */
[----:B------:R-:W-:Y:S01]  /*cac0*/  UIADD3 UR16, UR16, 0xa000, URZ ;  /* 0x0000a00010107890 */ /* 0x000fe2000fffe03f */
[----:B------:R-:W-:Y:S01]  /*cad0*/  LOP3.LUT R0, R0, R5, RZ, 0x3c, !PT ;  /* 0x0000000500007212 */ /* 0x000fe200078e3cff */
[----:B------:R-:W-:Y:S01]  /*cae0*/  UMOV UR25, UR33 ;  /* 0x0000002100197c82 */ /* 0x000fe20008000000 */
[----:B------:R-:W-:Y:S01]  /*caf0*/  UMOV UR27, UR35 ;  /* 0x00000023001b7c82 */ /* 0x000fe20008000000 */
[----:B------:R-:W-:Y:S01]  /*cb00*/  UMOV UR18, 0x40 ;  /* 0x0000004000127882 */ /* 0x000fe20000000000 */
[----:B------:R-:W-:Y:S01]  /*cb10*/  UMOV UR20, UR36 ;  /* 0x0000002400147c82 */ /* 0x000fe20008000000 */
[----:B------:R-:W-:Y:S01]  /*cb20*/  UMOV UR21, UR37 ;  /* 0x0000002500157c82 */ /* 0x000fe20008000000 */
[----:B------:R-:W-:Y:S01]  /*cb30*/  UMOV UR17, UR33 ;  /* 0x0000002100117c82 */ /* 0x000fe20008000000 */
[----:B------:R-:W-:Y:S01]  /*cb40*/  UMOV UR19, UR35 ;  /* 0x0000002300137c82 */ /* 0x000fe20008000000 */
[----:B------:R1:W-:Y:S01]  /*cb50*/  UTMALDG.4D [UR32], [UR6], desc[UR8] ;  /* 0x00000820060075b4 */ /* 0x0003e20008019000 */
[----:B------:R1:W-:Y:S01]  /*cb60*/  UTMALDG.4D [UR24], [UR6], desc[UR8] ;  /* 0x00000818060075b4 */ /* 0x0003e20008019000 */
[----:B------:R1:W-:Y:S02]  /*cb70*/  UTMALDG.4D [UR16], [UR6], desc[UR8] ;  /* 0x00000810060075b4 */ /* 0x0003e40008019000 */
[----:B-1----:R-:W-:Y:S01]  /*cb80*/  NOP ;  /* 0x0000000000007918 */ /* 0x002fe20000000000 */
.L_x_93:
[----:B------:R-:W-:Y:S05]  /*cb90*/  BSYNC B1 ;  /* 0x0000000000017941 */ /* 0x000fea0003800000 */
.L_x_92:
[----:B------:R-:W-:Y:S01]  /*cba0*/  ISETP.LT.OR P4, PT, R9, 0x4, !P3 ;  /* 0x000000040900780c */ /* 0x000fe20005f81670 */
[----:B------:R-:W-:-:S12]  /*cbb0*/  BSSY B1, `(.L_x_97) ;  /* 0x0000034000017945 */ /* 0x000fd80003800000 */
[----:B------:R-:W-:Y:S05]  /*cbc0*/  @P4 BRA `(.L_x_98) ;  /* 0x0000000000c84947 */ /* 0x000fea0003800000 */
[----:B------:R-:W1:Y:S01]  /*cbd0*/  S2R R5, SR_CgaCtaId ;  /* 0x0000000000057919 */ /* 0x000e620000008800 */
[----:B------:R-:W-:Y:S02]  /*cbe0*/  MOV R4, 0x400 ;  /* 0x0000040000047802 */ /* 0x000fe40000000f00 */
[----:B------:R-:W-:Y:S02]  /*cbf0*/  SHF.L.U32 R7, R0, 0x1f, RZ ;  /* 0x0000001f00077819 */ /* 0x000fe400000006ff */
[----:B-1----:R-:W-:-:S04]  /*cc00*/  LEA R5, R5, R4, 0x18 ;  /* 0x0000000405057211 */ /* 0x002fc800078ec0ff */
[----:B------:R-:W-:-:S04]  /*cc10*/  LEA R4, R2, R5, 0x3 ;  /* 0x0000000502047211 */ /* 0x000fc800078e18ff */
[----:B------:R-:W1:Y:S02]  /*cc20*/  SYNCS.PHASECHK.TRANS64.TRYWAIT P4, [R4+URZ+0x24028], R7 ;  /* 0x02402807040075a7 */ /* 0x000e64000808017f */
[----:B-1----:R-:W-:Y:S05]  /*cc30*/  @!P4 BRA `(.L_x_99) ;  /* 0x000000080000c947 */ /* 0x002fea0003800000 */
.L_x_115:
[----:B------:R-:W-:Y:S02]  /*cc40*/  PRMT R6, R3, 0x9910, RZ ;  /* 0x0000991003067816 */ /* 0x000fe400000000ff */
[----:B-1----:R-:W-:Y:S02]  /*cc50*/  @P1 MOV R7, 0x6000 ;  /* 0x0000600000071802 */ /* 0x002fe40000000f00 */
[----:B------:R-:W-:Y:S02]  /*cc60*/  ISETP.NE.AND P4, PT, R6, 0x2, PT ;  /* 0x000000020600780c */ /* 0x000fe40003f85270 */
[----:B------:R1:W-:Y:S11]  /*cc70*/  @P1 SYNCS.ARRIVE.TRANS64 RZ, [R4+URZ+0x24000], R7 ;  /* 0x0240000704ff19a7 */ /* 0x0003f6000800003f */
[----:B-1----:R-:W-:Y:S05]  /*cc80*/  @P4 BRA `(.L_x_100) ;  /* 0x0000000000044947 */ /* 0x002fea0003800000 */
[----:B------:R-:W-:Y:S01]  /*cc90*/  BPT.TRAP 0x1 ;  /* 0x000000040000795c */ /* 0x000fe20000300000 */
.L_x_100:
[----:B------:R-:W-:Y:S05]  /*cca0*/  @P0 BRA `(.L_x_101) ;  /* 0x0000000000040947 */ /* 0x000fea0003800000 */
[----:B------:R-:W-:Y:S01]  /*ccb0*/  BPT.TRAP 0x1 ;  /* 0x000000040000795c */ /* 0x000fe20000300000 */
.L_x_101:
        /* <DEDUP_REMOVED lines=16> */
[----:B------:R-:W-:Y:S01]  /*cdc0*/  USHF.L.U32 UR35, UR35, 0x7, URZ ;  /* 0x0000000723237899 */ /* 0x000fe2000800063f */
[----:B------:R-:W-:Y:S01]  /*cdd0*/  IADD3 R8, R8, 0x1, RZ ;  /* 0x0000000108087810 */ /* 0x000fe20007ffe0ff */
        /* <DEDUP_REMOVED lines=17> */
.L_x_98:
[----:B------:R-:W-:Y:S05]  /*cef0*/  BSYNC B1 ;  /* 0x0000000000017941 */ /* 0x000fea0003800000 */
.L_x_97:
[C---:B------:R-:W-:Y:S02]  /*cf00*/  ISETP.GT.AND P4, PT, R9.reuse, 0x4, PT ;  /* 0x000000040900780c */ /* 0x040fe40003f84270 */
[----:B------:R-:W-:-:S11]  /*cf10*/  IADD3 R9, R9, -0x2, RZ ;  /* 0xfffffffe09097810 */ /* 0x000fd60007ffe0ff */
[----:B------:R-:W-:Y:S05]  /*cf20*/  @P4 BRA `(.L_x_102) ;  /* 0xfffffff8004c4947 */ /* 0x000fea000383ffff */
[----:B------:R-:W-:Y:S05]  /*cf30*/  BSYNC B0 ;  /* 0x0000000000007941 */ /* 0x000fea0003800000 */
.L_x_91:
[----:B------:R-:W-:Y:S05]  /*cf40*/  EXIT ;  /* 0x000000000000794d */ /* 0x000fea0003800000 */
.L_x_15:
[----:B-1----:R-:W-:-:S04]  /*cf50*/  IMAD.U32 R3, RZ, RZ, UR8 ;  /* 0x00000008ff037e24 */ /* 0x002fc8000f8e00ff */
[----:B------:R1:W2:Y:S03]  /*cf60*/  SYNCS.PHASECHK.TRANS64.TRYWAIT P1, [R3+URZ+0x24050], R6 ;  /* 0x02405006030075a7 */ /* 0x0002a6000802017f */
[----:B--2---:R-:W-:Y:S05]  /*cf70*/  @!P1 NANOSLEEP.SYNCS 0x989680 ;  /* 0x009896800000995d */ /* 0x004fea0003900000 */
[----:B------:R-:W2:Y:S02]  /*cf80*/  @!P1 SYNCS.PHASECHK.TRANS64 P1, [R3+URZ+0x24050], R6 ;  /* 0x02405006030095a7 */ /* 0x000ea4000802007f */
[----:B--2---:R-:W-:Y:S05]  /*cf90*/  @!P1 BRA `(.L_x_15) ;  /* 0xfffffffc00ec9947 */ /* 0x004fea000383ffff */
[----:B------:R-:W-:Y:S05]  /*cfa0*/  BRA `(.L_x_103) ;  /* 0xffffff3c00d07947 */ /* 0x000fea000383ffff */
.L_x_17:
[----:B--2---:R-:W-:-:S04]  /*cfb0*/  MOV R2, UR38 ;  /* 0x0000002600027c02 */ /* 0x004fc80008000f00 */
[----:B------:R2:W3:Y:S03]  /*cfc0*/  SYNCS.PHASECHK.TRANS64.TRYWAIT P1, [R2+URZ+0x24000], R9 ;  /* 0x02400009020075a7 */ /* 0x0004e6000802017f */
[----:B---3--:R-:W-:Y:S05]  /*cfd0*/  @!P1 NANOSLEEP.SYNCS 0x989680 ;  /* 0x009896800000995d */ /* 0x008fea0003900000 */
[----:B------:R-:W3:Y:S02]  /*cfe0*/  @!P1 SYNCS.PHASECHK.TRANS64 P1, [R2+URZ+0x24000], R9 ;  /* 0x02400009020095a7 */ /* 0x000ee4000802007f */
[----:B---3--:R-:W-:Y:S05]  /*cff0*/  @!P1 BRA `(.L_x_17) ;  /* 0xfffffffc00ec9947 */ /* 0x008fea000383ffff */
[----:B------:R-:W-:Y:S05]  /*d000*/  BRA `(.L_x_104) ;  /* 0xffffff3c00dc7947 */ /* 0x000fea000383ffff */
.L_x_18:
[----:B-1----:R-:W-:-:S04]  /*d010*/  MOV R3, UR32 ;  /* 0x0000002000037c02 */ /* 0x002fc80008000f00 */
[----:B------:R1:W2:Y:S03]  /*d020*/  SYNCS.PHASECHK.TRANS64.TRYWAIT P1, [R3+URZ+-0x8], R2 ;  /* 0xfffff802030075a7 */ /* 0x0002a6000802017f */
[----:B--2---:R-:W-:Y:S05]  /*d030*/  @!P1 NANOSLEEP.SYNCS 0x989680 ;  /* 0x009896800000995d */ /* 0x004fea0003900000 */
[----:B------:R-:W2:Y:S02]  /*d040*/  @!P1 SYNCS.PHASECHK.TRANS64 P1, [R3+URZ+-0x8], R2 ;  /* 0xfffff802030095a7 */ /* 0x000ea4000802007f */
[----:B--2---:R-:W-:Y:S05]  /*d050*/  @!P1 BRA `(.L_x_18) ;  /* 0xfffffffc00ec9947 */ /* 0x004fea000383ffff */
[----:B------:R-:W-:Y:S05]  /*d060*/  BRA `(.L_x_105) ;  /* 0xffffff3c00d87947 */ /* 0x000fea000383ffff */
.L_x_20:
[----:B-1----:R-:W-:-:S04]  /*d070*/  IMAD.U32 R12, RZ, RZ, UR38 ;  /* 0x00000026ff0c7e24 */ /* 0x002fc8000f8e00ff */
[----:B------:R1:W2:Y:S03]  /*d080*/  SYNCS.PHASECHK.TRANS64.TRYWAIT P1, [R12+URZ+0x24008], R9 ;  /* 0x024008090c0075a7 */ /* 0x0002a6000802017f */
[----:B--2---:R-:W-:Y:S05]  /*d090*/  @!P1 NANOSLEEP.SYNCS 0x989680 ;  /* 0x009896800000995d */ /* 0x004fea0003900000 */
[----:B------:R-:W2:Y:S02]  /*d0a0*/  @!P1 SYNCS.PHASECHK.TRANS64 P1, [R12+URZ+0x24008], R9 ;  /* 0x024008090c0095a7 */ /* 0x000ea4000802007f */
[----:B--2---:R-:W-:Y:S05]  /*d0b0*/  @!P1 BRA `(.L_x_20) ;  /* 0xfffffffc00ec9947 */ /* 0x004fea000383ffff */
[----:B------:R-:W-:Y:S05]  /*d0c0*/  BRA `(.L_x_106) ;  /* 0xffffff6c00607947 */ /* 0x000fea000383ffff */
.L_x_25:
[----:B-1----:R-:W-:-:S04]  /*d0d0*/  MOV R7, UR10 ;  /* 0x0000000a00077c02 */ /* 0x002fc80008000f00 */
[----:B------:R1:W2:Y:S03]  /*d0e0*/  SYNCS.PHASECHK.TRANS64.TRYWAIT P2, [R7+URZ+0x24000], R6 ;  /* 0x02400006070075a7 */ /* 0x0002a6000804017f */
[----:B--2---:R-:W-:Y:S05]  /*d0f0*/  @!P2 NANOSLEEP.SYNCS 0x989680 ;  /* 0x009896800000a95d */ /* 0x004fea0003900000 */
[----:B------:R-:W2:Y:S02]  /*d100*/  @!P2 SYNCS.PHASECHK.TRANS64 P2, [R7+URZ+0x24000], R6 ;  /* 0x024000060700a5a7 */ /* 0x000ea4000804007f */
[----:B--2---:R-:W-:Y:S05]  /*d110*/  @!P2 BRA `(.L_x_25) ;  /* 0xfffffffc00eca947 */ /* 0x004fea000383ffff */
[----:B------:R-:W-:Y:S05]  /*d120*/  BRA `(.L_x_107) ;  /* 0xffffff7000607947 */ /* 0x000fea000383ffff */
.L_x_29:
[----:B-1----:R-:W-:-:S04]  /*d130*/  MOV R10, UR7 ;  /* 0x00000007000a7c02 */ /* 0x002fc80008000f00 */
[----:B------:R1:W2:Y:S03]  /*d140*/  SYNCS.PHASECHK.TRANS64.TRYWAIT P2, [R10+URZ+0x24000], R11 ;  /* 0x0240000b0a0075a7 */ /* 0x0002a6000804017f */
[----:B--2---:R-:W-:Y:S05]  /*d150*/  @!P2 NANOSLEEP.SYNCS 0x989680 ;  /* 0x009896800000a95d */ /* 0x004fea0003900000 */
[----:B------:R-:W2:Y:S02]  /*d160*/  @!P2 SYNCS.PHASECHK.TRANS64 P2, [R10+URZ+0x24000], R11 ;  /* 0x0240000b0a00a5a7 */ /* 0x000ea4000804007f */
[----:B--2---:R-:W-:Y:S05]  /*d170*/  @!P2 BRA `(.L_x_29) ;  /* 0xfffffffc00eca947 */ /* 0x004fea000383ffff */
[----:B------:R-:W-:Y:S05]  /*d180*/  BRA `(.L_x_28) ;  /* 0xffffff9400a07947 */ /* 0x000fea000383ffff */
.L_x_37:
[----:B-1----:R-:W-:-:S04]  /*d190*/  IMAD.U32 R7, RZ, RZ, UR10 ;  /* 0x0000000aff077e24 */ /* 0x002fc8000f8e00ff */
[----:B------:R1:W2:Y:S03]  /*d1a0*/  SYNCS.PHASECHK.TRANS64.TRYWAIT P2, [R7+URZ+0x24000], R6 ;  /* 0x02400006070075a7 */ /* 0x0002a6000804017f */
[----:B--2---:R-:W-:Y:S05]  /*d1b0*/  @!P2 NANOSLEEP.SYNCS 0x989680 ;  /* 0x009896800000a95d */ /* 0x004fea0003900000 */
[----:B------:R-:W2:Y:S02]  /*d1c0*/  @!P2 SYNCS.PHASECHK.TRANS64 P2, [R7+URZ+0x24000], R6 ;  /* 0x024000060700a5a7 */ /* 0x000ea4000804007f */
[----:B--2---:R-:W-:Y:S05]  /*d1d0*/  @!P2 BRA `(.L_x_37) ;  /* 0xfffffffc00eca947 */ /* 0x004fea000383ffff */
[----:B------:R-:W-:Y:S05]  /*d1e0*/  BRA `(.L_x_108) ;  /* 0xffffff9800e47947 */ /* 0x000fea000383ffff */
.L_x_41:
[----:B-1----:R-:W-:-:S04]  /*d1f0*/  MOV R13, UR7 ;  /* 0x00000007000d7c02 */ /* 0x002fc80008000f00 */
[----:B------:R1:W2:Y:S03]  /*d200*/  SYNCS.PHASECHK.TRANS64.TRYWAIT P2, [R13+URZ+0x24000], R10 ;  /* 0x0240000a0d0075a7 */ /* 0x0002a6000804017f */
[----:B--2---:R-:W-:Y:S05]  /*d210*/  @!P2 NANOSLEEP.SYNCS 0x989680 ;  /* 0x009896800000a95d */ /* 0x004fea0003900000 */
[----:B------:R-:W2:Y:S02]  /*d220*/  @!P2 SYNCS.PHASECHK.TRANS64 P2, [R13+URZ+0x24000], R10 ;  /* 0x0240000a0d00a5a7 */ /* 0x000ea4000804007f */
[----:B--2---:R-:W-:Y:S05]  /*d230*/  @!P2 BRA `(.L_x_41) ;  /* 0xfffffffc00eca947 */ /* 0x004fea000383ffff */
[----:B------:R-:W-:Y:S05]  /*d240*/  BRA `(.L_x_40) ;  /* 0xffffffc800a07947 */ /* 0x000fea000383ffff */
.L_x_57:
[----:B-1----:R-:W-:-:S04]  /*d250*/  MOV R3, UR32 ;  /* 0x0000002000037c02 */ /* 0x002fc80008000f00 */
[----:B------:R1:W2:Y:S03]  /*d260*/  SYNCS.PHASECHK.TRANS64.TRYWAIT P0, [R3+URZ+0x8], R0 ;  /* 0x00000800030075a7 */ /* 0x0002a6000800017f */
[----:B--2---:R-:W-:Y:S05]  /*d270*/  @!P0 NANOSLEEP.SYNCS 0x989680 ;  /* 0x009896800000895d */ /* 0x004fea0003900000 */
[----:B------:R-:W2:Y:S02]  /*d280*/  @!P0 SYNCS.PHASECHK.TRANS64 P0, [R3+URZ+0x8], R0 ;  /* 0x00000800030085a7 */ /* 0x000ea4000800007f */
[----:B--2---:R-:W-:Y:S05]  /*d290*/  @!P0 BRA `(.L_x_57) ;  /* 0xfffffffc00ec8947 */ /* 0x004fea000383ffff */
[----:B------:R-:W-:Y:S05]  /*d2a0*/  BRA `(.L_x_109) ;  /* 0xffffffd4004c7947 */ /* 0x000fea000383ffff */
.L_x_73:
[----:B-1----:R1:W2:Y:S02]  /*d2b0*/  SYNCS.PHASECHK.TRANS64.TRYWAIT P0, [R4+URZ+0x24060], R3 ;  /* 0x02406003040075a7 */ /* 0x0022a4000800017f */
[----:B--2---:R-:W-:Y:S05]  /*d2c0*/  @!P0 NANOSLEEP.SYNCS 0x989680 ;  /* 0x009896800000895d */ /* 0x004fea0003900000 */
[----:B------:R-:W2:Y:S02]  /*d2d0*/  @!P0 SYNCS.PHASECHK.TRANS64 P0, [R4+URZ+0x24060], R3 ;  /* 0x02406003040085a7 */ /* 0x000ea4000800007f */
[----:B--2---:R-:W-:Y:S05]  /*d2e0*/  @!P0 BRA `(.L_x_73) ;  /* 0xfffffffc00f08947 */ /* 0x004fea000383ffff */
[----:B------:R-:W-:Y:S05]  /*d2f0*/  BRA `(.L_x_110) ;  /* 0xffffffe800207947 */ /* 0x000fea000383ffff */
.L_x_78:
[----:B-1----:R1:W2:Y:S02]  /*d300*/  SYNCS.PHASECHK.TRANS64.TRYWAIT P0, [R5+URZ+0x24028], R2 ;  /* 0x02402802050075a7 */ /* 0x0022a4000800017f */
[----:B--2---:R-:W-:Y:S05]  /*d310*/  @!P0 NANOSLEEP.SYNCS 0x989680 ;  /* 0x009896800000895d */ /* 0x004fea0003900000 */
[----:B------:R-:W2:Y:S02]  /*d320*/  @!P0 SYNCS.PHASECHK.TRANS64 P0, [R5+URZ+0x24028], R2 ;  /* 0x02402802050085a7 */ /* 0x000ea4000800007f */
[----:B--2---:R-:W-:Y:S05]  /*d330*/  @!P0 BRA `(.L_x_78) ;  /* 0xfffffffc00f08947 */ /* 0x004fea000383ffff */
[----:B------:R-:W-:Y:S05]  /*d340*/  BRA `(.L_x_111) ;  /* 0xffffffe800d07947 */ /* 0x000fea000383ffff */
.L_x_83:
[----:B-1----:R1:W2:Y:S02]  /*d350*/  SYNCS.PHASECHK.TRANS64.TRYWAIT P0, [R4+URZ+0x24060], R5 ;  /* 0x02406005040075a7 */ /* 0x0022a4000800017f */
[----:B--2---:R-:W-:Y:S05]  /*d360*/  @!P0 NANOSLEEP.SYNCS 0x989680 ;  /* 0x009896800000895d */ /* 0x004fea0003900000 */
[----:B------:R-:W2:Y:S02]  /*d370*/  @!P0 SYNCS.PHASECHK.TRANS64 P0, [R4+URZ+0x24060], R5 ;  /* 0x02406005040085a7 */ /* 0x000ea4000800007f */
[----:B--2---:R-:W-:Y:S05]  /*d380*/  @!P0 BRA `(.L_x_83) ;  /* 0xfffffffc00f08947 */ /* 0x004fea000383ffff */
[----:B------:R-:W-:Y:S05]  /*d390*/  BRA `(.L_x_112) ;  /* 0xffffffec00847947 */ /* 0x000fea000383ffff */
.L_x_88:
[----:B-1----:R1:W2:Y:S02]  /*d3a0*/  SYNCS.PHASECHK.TRANS64.TRYWAIT P0, [R3+URZ+0x24028], R4 ;  /* 0x02402804030075a7 */ /* 0x0022a4000800017f */
[----:B--2---:R-:W-:Y:S05]  /*d3b0*/  @!P0 NANOSLEEP.SYNCS 0x989680 ;  /* 0x009896800000895d */ /* 0x004fea0003900000 */
[----:B------:R-:W2:Y:S02]  /*d3c0*/  @!P0 SYNCS.PHASECHK.TRANS64 P0, [R3+URZ+0x24028], R4 ;  /* 0x02402804030085a7 */ /* 0x000ea4000800007f */
[----:B--2---:R-:W-:Y:S05]  /*d3d0*/  @!P0 BRA `(.L_x_88) ;  /* 0xfffffffc00f08947 */ /* 0x004fea000383ffff */
[----:B------:R-:W-:Y:S05]  /*d3e0*/  BRA `(.L_x_113) ;  /* 0xfffffff000447947 */ /* 0x000fea000383ffff */
.L_x_94:
[----:B-1----:R1:W2:Y:S02]  /*d3f0*/  SYNCS.PHASECHK.TRANS64.TRYWAIT P4, [R7+URZ+0x24028], R4 ;  /* 0x02402804070075a7 */ /* 0x0022a4000808017f */
[----:B--2---:R-:W-:Y:S05]  /*d400*/  @!P4 NANOSLEEP.SYNCS 0x989680 ;  /* 0x009896800000c95d */ /* 0x004fea0003900000 */
[----:B------:R-:W2:Y:S02]  /*d410*/  @!P4 SYNCS.PHASECHK.TRANS64 P4, [R7+URZ+0x24028], R4 ;  /* 0x024028040700c5a7 */ /* 0x000ea4000808007f */
[----:B--2---:R-:W-:Y:S05]  /*d420*/  @!P4 BRA `(.L_x_94) ;  /* 0xfffffffc00f0c947 */ /* 0x004fea000383ffff */
[----:B------:R-:W-:Y:S05]  /*d430*/  BRA `(.L_x_114) ;  /* 0xfffffff4002c7947 */ /* 0x000fea000383ffff */
.L_x_99:
[----:B-1----:R1:W2:Y:S02]  /*d440*/  SYNCS.PHASECHK.TRANS64.TRYWAIT P4, [R4+URZ+0x24028], R7 ;  /* 0x02402807040075a7 */ /* 0x0022a4000808017f */
[----:B--2---:R-:W-:Y:S05]  /*d450*/  @!P4 NANOSLEEP.SYNCS 0x989680 ;  /* 0x009896800000c95d */ /* 0x004fea0003900000 */
[----:B------:R-:W2:Y:S02]  /*d460*/  @!P4 SYNCS.PHASECHK.TRANS64 P4, [R4+URZ+0x24028], R7 ;  /* 0x024028070400c5a7 */ /* 0x000ea4000808007f */
[----:B--2---:R-:W-:Y:S05]  /*d470*/  @!P4 BRA `(.L_x_99) ;  /* 0xfffffffc00f0c947 */ /* 0x004fea000383ffff */
[----:B------:R-:W-:Y:S05]  /*d480*/  BRA `(.L_x_115) ;  /* 0xfffffff400ec7947 */ /* 0x000fea000383ffff */
        .weak           $__internal_0_$__cuda_sm20_rcp_rn_f32_slowpath
        .type           $__internal_0_$__cuda_sm20_rcp_rn_f32_slowpath,@function
        .size           $__internal_0_$__cuda_sm20_rcp_rn_f32_slowpath,(.L_x_121 - $__internal_0_$__cuda_sm20_rcp_rn_f32_slowpath)
$__internal_0_$__cuda_sm20_rcp_rn_f32_slowpath:
[----:B------:R-:W-:Y:S01]  /*d490*/  IMAD.SHL.U32 R0, R2, 0x2, RZ ;  /* 0x0000000202007824 */ /* 0x000fe200078e00ff */
[----:B------:R-:W-:Y:S04]  /*d4a0*/  BSSY B2, `(.L_x_116) ;  /* 0x0000030000027945 */ /* 0x000fe80003800000 */
[----:B------:R-:W-:-:S04]  /*d4b0*/  SHF.R.U32.HI R18, RZ, 0x18, R0 ;  /* 0x00000018ff127819 */ /* 0x000fc80000011600 */
[----:B------:R-:W-:-:S13]  /*d4c0*/  ISETP.NE.U32.AND P0, PT, R18, RZ, PT ;  /* 0x000000ff1200720c */ /* 0x000fda0003f05070 */
[----:B------:R-:W-:Y:S05]  /*d4d0*/  @P0 BRA `(.L_x_117) ;  /* 0x0000000000280947 */ /* 0x000fea0003800000 */
[----:B------:R-:W-:-:S04]  /*d4e0*/  SHF.L.U32 R0, R2, 0x1, RZ ;  /* 0x0000000102007819 */ /* 0x000fc800000006ff */
[----:B------:R-:W-:-:S13]  /*d4f0*/  ISETP.NE.AND P0, PT, R0, RZ, PT ;  /* 0x000000ff0000720c */ /* 0x000fda0003f05270 */
[----:B------:R-:W-:Y:S01]  /*d500*/  @P0 FFMA R10, R2, 1.84467440737095516160e+19, RZ ;  /* 0x5f800000020a0823 */ /* 0x000fe200000000ff */
[----:B------:R-:W-:Y:S08]  /*d510*/  @!P0 MUFU.RCP R3, R2 ;  /* 0x0000000200038308 */ /* 0x000ff00000001000 */
[----:B------:R-:W1:Y:S02]  /*d520*/  @P0 MUFU.RCP R13, R10 ;  /* 0x0000000a000d0308 */ /* 0x000e640000001000 */
[----:B-1----:R-:W-:-:S04]  /*d530*/  @P0 FFMA R0, R10, R13, -1 ;  /* 0xbf8000000a000423 */ /* 0x002fc8000000000d */
[----:B------:R-:W-:-:S04]  /*d540*/  @P0 FADD.FTZ R0, -R0, -RZ ;  /* 0x800000ff00000221 */ /* 0x000fc80000010100 */
[----:B------:R-:W-:-:S04]  /*d550*/  @P0 FFMA R0, R13, R0, R13 ;  /* 0x000000000d000223 */ /* 0x000fc8000000000d */
[----:B------:R-:W-:Y:S01]  /*d560*/  @P0 FFMA R3, R0, 1.84467440737095516160e+19, RZ ;  /* 0x5f80000000030823 */ /* 0x000fe200000000ff */
[----:B------:R-:W-:Y:S06]  /*d570*/  BRA `(.L_x_118) ;  /* 0x0000000000887947 */ /* 0x000fec0003800000 */
.L_x_117:
[----:B------:R-:W-:-:S04]  /*d580*/  IADD3 R19, R18, -0xfd, RZ ;  /* 0xffffff0312137810 */ /* 0x000fc80007ffe0ff */
[----:B------:R-:W-:-:S13]  /*d590*/  ISETP.GT.U32.AND P0, PT, R19, 0x1, PT ;  /* 0x000000011300780c */ /* 0x000fda0003f04070 */
[----:B------:R-:W-:Y:S05]  /*d5a0*/  @P0 BRA `(.L_x_119) ;  /* 0x0000000000780947 */ /* 0x000fea0003800000 */
[----:B------:R-:W-:Y:S01]  /*d5b0*/  LOP3.LUT R0, R2, 0x7fffff, RZ, 0xc0, !PT ;  /* 0x007fffff02007812 */ /* 0x000fe200078ec0ff */
[----:B------:R-:W-:-:S03]  /*d5c0*/  IMAD.MOV.U32 R14, RZ, RZ, 0x3 ;  /* 0x00000003ff0e7424 */ /* 0x000fc600078e00ff */
[----:B------:R-:W-:Y:S02]  /*d5d0*/  LOP3.LUT R0, R0, 0x3f800000, RZ, 0xfc, !PT ;  /* 0x3f80000000007812 */ /* 0x000fe400078efcff */
[----:B------:R-:W-:Y:S02]  /*d5e0*/  SHF.L.U32 R14, R14, R19, RZ ;  /* 0x000000130e0e7219 */ /* 0x000fe400000006ff */
[----:B------:R-:W1:Y:S02]  /*d5f0*/  MUFU.RCP R3, R0 ;  /* 0x0000000000037308 */ /* 0x000e640000001000 */
[----:B-1----:R-:W-:-:S04]  /*d600*/  FFMA R10, R0, R3, -1 ;  /* 0xbf800000000a7423 */ /* 0x002fc80000000003 */
[----:B------:R-:W-:-:S04]  /*d610*/  FADD.FTZ R10, -R10, -RZ ;  /* 0x800000ff0a0a7221 */ /* 0x000fc80000010100 */
[CCC-:B------:R-:W-:Y:S01]  /*d620*/  FFMA.RM R12, R3.reuse, R10.reuse, R3.reuse ;  /* 0x0000000a030c7223 */ /* 0x1c0fe20000004003 */
[----:B------:R-:W-:-:S04]  /*d630*/  FFMA.RP R13, R3, R10, R3 ;  /* 0x0000000a030d7223 */ /* 0x000fc80000008003 */
[C---:B------:R-:W-:Y:S02]  /*d640*/  LOP3.LUT R3, R12.reuse, 0x7fffff, RZ, 0xc0, !PT ;  /* 0x007fffff0c037812 */ /* 0x040fe400078ec0ff */
[----:B------:R-:W-:Y:S02]  /*d650*/  FSETP.NEU.FTZ.AND P0, PT, R12, R13, PT ;  /* 0x0000000d0c00720b */ /* 0x000fe40003f1d000 */
[----:B------:R-:W-:Y:S02]  /*d660*/  LOP3.LUT R3, R3, 0x800000, RZ, 0xfc, !PT ;  /* 0x0080000003037812 */ /* 0x000fe400078efcff */
[----:B------:R-:W-:Y:S02]  /*d670*/  SEL R10, RZ, 0xffffffff, !P0 ;  /* 0xffffffffff0a7807 */ /* 0x000fe40004000000 */
[----:B------:R-:W-:Y:S02]  /*d680*/  LOP3.LUT R14, R14, R3, RZ, 0xc0, !PT ;  /* 0x000000030e0e7212 */ /* 0x000fe400078ec0ff */
[----:B------:R-:W-:-:S02]  /*d690*/  IADD3 R10, -R10, RZ, RZ ;  /* 0x000000ff0a0a7210 */ /* 0x000fc40007ffe1ff */
[-C--:B------:R-:W-:Y:S02]  /*d6a0*/  SHF.R.U32.HI R14, RZ, R19.reuse, R14 ;  /* 0x00000013ff0e7219 */ /* 0x080fe4000001160e */
[----:B------:R-:W-:Y:S02]  /*d6b0*/  LOP3.LUT P1, RZ, R10, R19, R3, 0xf8, !PT ;  /* 0x000000130aff7212 */ /* 0x000fe4000782f803 */
[C---:B------:R-:W-:Y:S02]  /*d6c0*/  LOP3.LUT P0, RZ, R14.reuse, 0x1, RZ, 0xc0, !PT ;  /* 0x000000010eff7812 */ /* 0x040fe4000780c0ff */
[----:B------:R-:W-:-:S04]  /*d6d0*/  LOP3.LUT P2, RZ, R14, 0x2, RZ, 0xc0, !PT ;  /* 0x000000020eff7812 */ /* 0x000fc8000784c0ff */
[----:B------:R-:W-:Y:S02]  /*d6e0*/  PLOP3.LUT P0, PT, P0, P1, P2, 0xe0, 0x0 ;  /* 0x000000000000781c */ /* 0x000fe40000703c20 */
[----:B------:R-:W-:Y:S02]  /*d6f0*/  LOP3.LUT P1, RZ, R2, 0x7fffff, RZ, 0xc0, !PT ;  /* 0x007fffff02ff7812 */ /* 0x000fe4000782c0ff */
[----:B------:R-:W-:-:S04]  /*d700*/  SEL R0, RZ, 0x1, !P0 ;  /* 0x00000001ff007807 */ /* 0x000fc80004000000 */
[----:B------:R-:W-:-:S04]  /*d710*/  IADD3 R0, -R0, RZ, RZ ;  /* 0x000000ff00007210 */ /* 0x000fc80007ffe1ff */
[----:B------:R-:W-:Y:S01]  /*d720*/  ISETP.GE.AND P0, PT, R0, RZ, PT ;  /* 0x000000ff0000720c */ /* 0x000fe20003f06270 */
[----:B------:R-:W-:-:S05]  /*d730*/  VIADD R0, R18, 0xffffff04 ;  /* 0xffffff0412007836 */ /* 0x000fca0000000000 */
[----:B------:R-:W-:-:S07]  /*d740*/  SHF.R.U32.HI R3, RZ, R0, R3 ;  /* 0x00000000ff037219 */ /* 0x000fce0000011603 */
[----:B------:R-:W-:-:S04]  /*d750*/  @!P0 IADD3 R3, R3, 0x1, RZ ;  /* 0x0000000103038810 */ /* 0x000fc80007ffe0ff */
[----:B------:R-:W-:-:S04]  /*d760*/  @!P1 SHF.L.U32 R3, R3, 0x1, RZ ;  /* 0x0000000103039819 */ /* 0x000fc800000006ff */
[----:B------:R-:W-:Y:S01]  /*d770*/  LOP3.LUT R3, R3, 0x80000000, R2, 0xf8, !PT ;  /* 0x8000000003037812 */ /* 0x000fe200078ef802 */
[----:B------:R-:W-:Y:S06]  /*d780*/  BRA `(.L_x_118) ;  /* 0x0000000000047947 */ /* 0x000fec0003800000 */
.L_x_119:
[----:B------:R1:W2:Y:S02]  /*d790*/  MUFU.RCP R3, R2 ;  /* 0x0000000200037308 */ /* 0x0002a40000001000 */
.L_x_118:
[----:B------:R-:W-:Y:S05]  /*d7a0*/  BSYNC B2 ;  /* 0x0000000000027941 */ /* 0x000fea0003800000 */
.L_x_116:
[----:B--2---:R-:W-:Y:S01]  /*d7b0*/  IMAD.MOV.U32 R0, RZ, RZ, R3 ;  /* 0x000000ffff007224 */ /* 0x004fe200078e0003 */
[----:B-1----:R-:W-:Y:S02]  /*d7c0*/  MOV R2, R15 ;  /* 0x0000000f00027202 */ /* 0x002fe40000000f00 */
[----:B------:R-:W-:-:S04]  /*d7d0*/  MOV R3, 0x0 ;  /* 0x0000000000037802 */ /* 0x000fc80000000f00 */
[----:B------:R-:W-:Y:S05]  /*d7e0*/  RET.REL.NODEC R2 `(_ZN7cutlass13device_kernelINS_4fmha6kernel28FmhaKernelTmaWarpSpecializedINS1_10collective30FmhaMainloopTmaWarpSpecializedINS_6half_tEffN4cute5tupleIJNS7_1CILi128EEESA_NS9_ILi96EEEEEENS8_IJiNS9_ILi1EEENS8_IJiiEEEEEESF_SF_NS4_12CausalFusionEJEEENS4_15FmhaFwdEpilogueIS6_fNS8_IJNS9_ILi64EEESB_SA_EEEEENS2_23IndividualTileSchedulerEJEEEEEvNT_6ParamsE) ;  /* 0xffffff2802047950 */ /* 0x000fea0003c3ffff */
.L_x_120:
[----:B------:R-:W-:-:S00]  /*d7f0*/  BRA `(.L_x_120) ;  /* 0xfffffffc00fc7947 */ /* 0x000fc0000383ffff */
[----:B------:R-:W-:-:S00]  /*d800*/  NOP ;  /* 0x0000000000007918 */ /* 0x000fc00000000000 */
[----:B------:R-:W-:-:S00]  /*d810*/  NOP ;  /* 0x0000000000007918 */ /* 0x000fc00000000000 */
[----:B------:R-:W-:-:S00]  /*d820*/  NOP ;  /* 0x0000000000007918 */ /* 0x000fc00000000000 */
[----:B------:R-:W-:-:S00]  /*d830*/  NOP ;  /* 0x0000000000007918 */ /* 0x000fc00000000000 */
[----:B------:R-:W-:-:S00]  /*d840*/  NOP ;  /* 0x0000000000007918 */ /* 0x000fc00000000000 */
[----:B------:R-:W-:-:S00]  /*d850*/  NOP ;  /* 0x0000000000007918 */ /* 0x000fc00000000000 */
[----:B------:R-:W-:-:S00]  /*d860*/  NOP ;  /* 0x0000000000007918 */ /* 0x000fc00000000000 */
[----:B------:R-:W-:-:S00]  /*d870*/  NOP ;  /* 0x0000000000007918 */ /* 0x000fc00000000000 */
.L_x_121:


//--------------------- .nv.global.init           --------------------------
	.section	.nv.global.init,"aw",@progbits
.nv.global.init:
	.type		$str$24,@object
	.size		$str$24,($str$25 - $str$24)
$str$24:
        /*0000*/ 	.byte	0x28, 0x61, 0x64, 0x64, 0x72, 0x65, 0x73, 0x73, 0x20, 0x26, 0x20, 0x6d, 0x61, 0x73, 0x6b, 0x29
        /*0010*/ 	.byte	0x20, 0x3d, 0x3d, 0x20, 0x30, 0x00
	.type		$str$25,@object
	.size		$str$25,(__unnamed_1 - $str$25)
$str$25:
        /*0016*/ 	.byte	0x2f, 0x74, 0x6d, 0x70, 0x2f, 0x63, 0x75, 0x74, 0x6c, 0x61, 0x73, 0x73, 0x5f, 0x73, 0x77, 0x65
        /*0026*/ 	.byte	0x65, 0x70, 0x5f, 0x73, 0x72, 0x63, 0x2f, 0x69, 0x6e, 0x63, 0x6c, 0x75, 0x64, 0x65, 0x2f, 0x63
        /*0036*/ 	.byte	0x75, 0x74, 0x65, 0x2f, 0x70, 0x6f, 0x69, 0x6e, 0x74, 0x65, 0x72, 0x5f, 0x66, 0x6c, 0x61, 0x67
        /*0046*/ 	.byte	0x67, 0x65, 0x64, 0x2e, 0x68, 0x70, 0x70, 0x00
	.type		__unnamed_1,@object
	.size		__unnamed_1,(__unnamed_2 - __unnamed_1)
__unnamed_1:
        /*004e*/ 	.byte	0x61, 0x75, 0x74, 0x6f, 0x20, 0x63, 0x75, 0x74, 0x65, 0x3a, 0x3a, 0x61, 0x73, 0x5f, 0x70, 0x6f
        /* <DEDUP_REMOVED lines=27> */
        /*020e*/ 	.byte	0x3e, 0x3e, 0x3e, 0x3e, 0x3e, 0x5d, 0x00
	.type		__unnamed_2,@object
	.size		__unnamed_2,(.L_1 - __unnamed_2)
__unnamed_2:
        /* <DEDUP_REMOVED lines=29> */
.L_1:


//--------------------- .nv.shared._ZN7cutlass13device_kernelINS_4fmha6kernel28FmhaKernelTmaWarpSpecializedINS1_10collective30FmhaMainloopTmaWarpSpecializedINS_6half_tEffN4cute5tupleIJNS7_1CILi128EEESA_NS9_ILi96EEEEEENS8_IJiNS9_ILi1EEENS8_IJiiEEEEEESF_SF_NS4_12CausalFusionEJEEENS4_15FmhaFwdEpilogueIS6_fNS8_IJNS9_ILi64EEESB_SA_EEEEENS2_23IndividualTileSchedulerEJEEEEEvNT_6ParamsE --------------------------
	.section	.nv.shared._ZN7cutlass13device_kernelINS_4fmha6kernel28FmhaKernelTmaWarpSpecializedINS1_10collective30FmhaMainloopTmaWarpSpecializedINS_6half_tEffN4cute5tupleIJNS7_1CILi128EEESA_NS9_ILi96EEEEEENS8_IJiNS9_ILi1EEENS8_IJiiEEEEEESF_SF_NS4_12CausalFusionEJEEENS4_15FmhaFwdEpilogueIS6_fNS8_IJNS9_ILi64EEESB_SA_EEEEENS2_23IndividualTileSchedulerEJEEEEEvNT_6ParamsE,"aw",@nobits
	.sectionflags	@""
	.align	16
	.zero		1024


//--------------------- .nv.shared.reserved.0     --------------------------
	.section	.nv.shared.reserved.0,"aw",@nobits
	.weak		__nv_reservedSMEM_offset_0_alias
	.size		__nv_reservedSMEM_offset_0_alias, 0, 0
	.other		__nv_reservedSMEM_offset_0_alias,@"STO_CUDA_RESERVED_SHARED STV_DEFAULT"
__nv_reservedSMEM_offset_0_alias:
	.zero		0


//--------------------- .nv.global                --------------------------
	.section	.nv.global,"aw",@nobits
.nv.global:
	.type		_ZN39_INTERNAL_7cf48ebd_4_k_cu_03ab163d_27684cute1_E,@object
	.size		_ZN39_INTERNAL_7cf48ebd_4_k_cu_03ab163d_27684cute1_E,(_ZN39_INTERNAL_7cf48ebd_4_k_cu_03ab163d_27684cuda3std3__45__cpo6cbeginE - _ZN39_INTERNAL_7cf48ebd_4_k_cu_03ab163d_27684cute1_E)
_ZN39_INTERNAL_7cf48ebd_4_k_cu_03ab163d_27684cute1_E:
	.zero		1
	.type		_ZN39_INTERNAL_7cf48ebd_4_k_cu_03ab163d_27684cuda3std3__45__cpo6cbeginE,@object
	.size		_ZN39_INTERNAL_7cf48ebd_4_k_cu_03ab163d_27684cuda3std3__45__cpo6cbeginE,(_ZN39_INTERNAL_7cf48ebd_4_k_cu_03ab163d_27684cuda3std3__48in_placeE - _ZN39_INTERNAL_7cf48ebd_4_k_cu_03ab163d_27684cuda3std3__45__cpo6cbeginE)
_ZN39_INTERNAL_7cf48ebd_4_k_cu_03ab163d_27684cuda3std3__45__cpo6cbeginE:
	.zero		1
	.type		_ZN39_INTERNAL_7cf48ebd_4_k_cu_03ab163d_27684cuda3std3__48in_placeE,@object
	.size		_ZN39_INTERNAL_7cf48ebd_4_k_cu_03ab163d_27684cuda3std3__48in_placeE,(_ZN39_INTERNAL_7cf48ebd_4_k_cu_03ab163d_27684cuda3std6ranges3__45__cpo9iter_moveE - _ZN39_INTERNAL_7cf48ebd_4_k_cu_03ab163d_27684cuda3std3__48in_placeE)
_ZN39_INTERNAL_7cf48ebd_4_k_cu_03ab163d_27684cuda3std3__48in_placeE:
	.zero		1
	.type		_ZN39_INTERNAL_7cf48ebd_4_k_cu_03ab163d_27684cuda3std6ranges3__45__cpo9iter_moveE,@object
	.size		_ZN39_INTERNAL_7cf48ebd_4_k_cu_03ab163d_27684cuda3std6ranges3__45__cpo9iter_moveE,(_ZN39_INTERNAL_7cf48ebd_4_k_cu_03ab163d_27684cuda3std3__45__cpo5beginE - _ZN39_INTERNAL_7cf48ebd_4_k_cu_03ab163d_27684cuda3std6ranges3__45__cpo9iter_moveE)
_ZN39_INTERNAL_7cf48ebd_4_k_cu_03ab163d_27684cuda3std6ranges3__45__cpo9iter_moveE:
	.zero		1
	.type		_ZN39_INTERNAL_7cf48ebd_4_k_cu_03ab163d_27684cuda3std3__45__cpo5beginE,@object
	.size		_ZN39_INTERNAL_7cf48ebd_4_k_cu_03ab163d_27684cuda3std3__45__cpo5beginE,(_ZN39_INTERNAL_7cf48ebd_4_k_cu_03ab163d_27684cuda3std3__441_GLOBAL__N__7cf48ebd_4_k_cu_03ab163d_27686ignoreE - _ZN39_INTERNAL_7cf48ebd_4_k_cu_03ab163d_27684cuda3std3__45__cpo5beginE)
_ZN39_INTERNAL_7cf48ebd_4_k_cu_03ab163d_27684cuda3std3__45__cpo5beginE:
	.zero		1
	.type		_ZN39_INTERNAL_7cf48ebd_4_k_cu_03ab163d_27684cuda3std3__441_GLOBAL__N__7cf48ebd_4_k_cu_03ab163d_27686ignoreE,@object
	.size		_ZN39_INTERNAL_7cf48ebd_4_k_cu_03ab163d_27684cuda3std3__441_GLOBAL__N__7cf48ebd_4_k_cu_03ab163d_27686ignoreE,(_ZN39_INTERNAL_7cf48ebd_4_k_cu_03ab163d_27684cute7productE - _ZN39_INTERNAL_7cf48ebd_4_k_cu_03ab163d_27684cuda3std3__441_GLOBAL__N__7cf48ebd_4_k_cu_03ab163d_27686ignoreE)
_ZN39_INTERNAL_7cf48ebd_4_k_cu_03ab163d_27684cuda3std3__441_GLOBAL__N__7cf48ebd_4_k_cu_03ab163d_27686ignoreE:
	.zero		1
	.type		_ZN39_INTERNAL_7cf48ebd_4_k_cu_03ab163d_27684cute7productE,@object
	.size		_ZN39_INTERNAL_7cf48ebd_4_k_cu_03ab163d_27684cute7productE,(_ZN39_INTERNAL_7cf48ebd_4_k_cu_03ab163d_27684cuda3std3__45__cpo3endE - _ZN39_INTERNAL_7cf48ebd_4_k_cu_03ab163d_27684cute7productE)
_ZN39_INTERNAL_7cf48ebd_4_k_cu_03ab163d_27684cute7productE:
	.zero		1
	.type		_ZN39_INTERNAL_7cf48ebd_4_k_cu_03ab163d_27684cuda3std3__45__cpo3endE,@object
	.size		_ZN39_INTERNAL_7cf48ebd_4_k_cu_03ab163d_27684cuda3std3__45__cpo3endE,(_ZN39_INTERNAL_7cf48ebd_4_k_cu_03ab163d_27684cuda3std3__419piecewise_constructE - _ZN39_INTERNAL_7cf48ebd_4_k_cu_03ab163d_27684cuda3std3__45__cpo3endE)
_ZN39_INTERNAL_7cf48ebd_4_k_cu_03ab163d_27684cuda3std3__45__cpo3endE:
	.zero		1
	.type		_ZN39_INTERNAL_7cf48ebd_4_k_cu_03ab163d_27684cuda3std3__419piecewise_constructE,@object
	.size		_ZN39_INTERNAL_7cf48ebd_4_k_cu_03ab163d_27684cuda3std3__419piecewise_constructE,(_ZN39_INTERNAL_7cf48ebd_4_k_cu_03ab163d_27684cuda3std3__45__cpo4cendE - _ZN39_INTERNAL_7cf48ebd_4_k_cu_03ab163d_27684cuda3std3__419piecewise_constructE)
_ZN39_INTERNAL_7cf48ebd_4_k_cu_03ab163d_27684cuda3std3__419piecewise_constructE:
	.zero		1
	.type		_ZN39_INTERNAL_7cf48ebd_4_k_cu_03ab163d_27684cuda3std3__45__cpo4cendE,@object
	.size		_ZN39_INTERNAL_7cf48ebd_4_k_cu_03ab163d_27684cuda3std3__45__cpo4cendE,(_ZN39_INTERNAL_7cf48ebd_4_k_cu_03ab163d_27684cuda3std6ranges3__45__cpo4swapE - _ZN39_INTERNAL_7cf48ebd_4_k_cu_03ab163d_27684cuda3std3__45__cpo4cendE)
_ZN39_INTERNAL_7cf48ebd_4_k_cu_03ab163d_27684cuda3std3__45__cpo4cendE:
	.zero		1
	.type		_ZN39_INTERNAL_7cf48ebd_4_k_cu_03ab163d_27684cuda3std6ranges3__45__cpo4swapE,@object
	.size		_ZN39_INTERNAL_7cf48ebd_4_k_cu_03ab163d_27684cuda3std6ranges3__45__cpo4swapE,(.L_9 - _ZN39_INTERNAL_7cf48ebd_4_k_cu_03ab163d_27684cuda3std6ranges3__45__cpo4swapE)
_ZN39_INTERNAL_7cf48ebd_4_k_cu_03ab163d_27684cuda3std6ranges3__45__cpo4swapE:
	.zero		1
.L_9:


//--------------------- .nv.constant0._ZN7cutlass13device_kernelINS_4fmha6kernel28FmhaKernelTmaWarpSpecializedINS1_10collective30FmhaMainloopTmaWarpSpecializedINS_6half_tEffN4cute5tupleIJNS7_1CILi128EEESA_NS9_ILi96EEEEEENS8_IJiNS9_ILi1EEENS8_IJiiEEEEEESF_SF_NS4_12CausalFusionEJEEENS4_15FmhaFwdEpilogueIS6_fNS8_IJNS9_ILi64EEESB_SA_EEEEENS2_23IndividualTileSchedulerEJEEEEEvNT_6ParamsE --------------------------
	.section	.nv.constant0._ZN7cutlass13device_kernelINS_4fmha6kernel28FmhaKernelTmaWarpSpecializedINS1_10collective30FmhaMainloopTmaWarpSpecializedINS_6half_tEffN4cute5tupleIJNS7_1CILi128EEESA_NS9_ILi96EEEEEENS8_IJiNS9_ILi1EEENS8_IJiiEEEEEESF_SF_NS4_12CausalFusionEJEEENS4_15FmhaFwdEpilogueIS6_fNS8_IJNS9_ILi64EEESB_SA_EEEEENS2_23IndividualTileSchedulerEJEEEEEvNT_6ParamsE,"a",@progbits
	.sectionflags	@""
	.align	4
.nv.constant0._ZN7cutlass13device_kernelINS_4fmha6kernel28FmhaKernelTmaWarpSpecializedINS1_10collective30FmhaMainloopTmaWarpSpecializedINS_6half_tEffN4cute5tupleIJNS7_1CILi128EEESA_NS9_ILi96EEEEEENS8_IJiNS9_ILi1EEENS8_IJiiEEEEEESF_SF_NS4_12CausalFusionEJEEENS4_15FmhaFwdEpilogueIS6_fNS8_IJNS9_ILi64EEESB_SA_EEEEENS2_23IndividualTileSchedulerEJEEEEEvNT_6ParamsE:
	.zero		2688


//--------------------- SYMBOLS --------------------------

	.type		.nv.reservedSmem.offset0,@object
	.size		.nv.reservedSmem.offset0,0x4
	.type		__assertfail,@function
